	.target	sm_90a

	.elftype	@"ET_EXEC"


//--------------------- .note.nv.tkinfo           --------------------------
	.section	.note.nv.tkinfo,"",@"SHT_NOTE"
	.sectionflags	@"SHF_NOTE_NV_TKINFO"
	.tkinfo
        /*0018*/ 	.word	0x00000002
        /*0030*/ 	.string	""
        /*0030*/ 	.string	"ptxas"
        /*0030*/ 	.string	"Cuda compilation tools, release 13.0, V13.0.88"
        /*0030*/ 	.string	"Build cuda_13.0.r13.0/compiler.36424714_0"
        /*0030*/ 	.string	"-arch sm_90a -m 64 "



//--------------------- .note.nv.cuinfo           --------------------------
	.section	.note.nv.cuinfo,"",@"SHT_NOTE"
	.sectionflags	@"SHF_NOTE_NV_CUINFO"
        /*0018*/ 	.short	0x0002
        /*001a*/ 	.short	0x005a
        /*001c*/ 	.short	0x0082
	.zero		2


//--------------------- .nv.info                  --------------------------
	.section	.nv.info,"",@"SHT_CUDA_INFO"
	.align	4


	//----- nvinfo : EIATTR_REGCOUNT
	.align		4
        /*0000*/ 	.byte	0x04, 0x2f
        /*0002*/ 	.short	(.L_12 - .L_11)
	.align		4
.L_11:
        /*0004*/ 	.word	index@(_ZN7cutlass13device_kernelINS_4conv6kernel13ConvUniversalINS1_16ConvProblemShapeILNS1_8OperatorE0ELi3EEENS1_10collective14CollectiveConvINS1_46MainloopSm90TmaGmmaWarpSpecializedImplicitGemmILS5_0ELi5ELi3EN4cute5tupleIJNSA_1CILi2EEENSC_ILi1EEESE_EEENS1_36KernelImplicitTmaWarpSpecializedSm90ELi1EEENSB_IJNSC_ILi256EEENSC_ILi64EEENSB_IJSJ_EEEEEENS_10bfloat16_tESM_NSA_8TiledMMAINSA_8MMA_AtomIJNSA_4SM904GMMA27MMA_64x64x16_F32BF16BF16_SSILNSQ_5MajorE0ELSS_0ELNSQ_7ScaleInE1ELST_1EEEEEENSA_6LayoutINSB_IJSE_SE_SE_EEENSB_IJNSC_ILi0EEESY_SY_EEEEENSB_IJNSA_10UnderscoreES11_S11_EEEEENS7_6detail26Sm90ImplicitGemmTileTraitsINSA_20SM90_TMA_LOAD_IM2COLENSA_14ComposedLayoutINSA_7SwizzleILi3ELi4ELi3EEENSA_18smem_ptr_flag_bitsILi16EEENSW_INSB_IJNSB_IJNSC_ILi8EEENSC_ILi32EEEEEENSB_IJSJ_SE_EEENSB_IJSE_NSC_ILi5EEEEEEEEENSB_IJNSB_IJSJ_NSC_ILi512EEEEEENSB_IJSE_SY_EEENSB_IJSY_NSC_ILi16384EEEEEEEEEEEEEvEENS15_INSA_23SM90_TMA_LOAD_MULTICASTENS17_IS19_S1B_NSW_INSB_IJNSB_IJS1C_S1C_EEES1F_S1H_EEENSB_IJS1K_S1L_NSB_IJSY_NSC_ILi4096EEEEEEEEEEEEEvEEEENS_8epilogue10collective6detail29Sm90TmaWarpSpecializedAdapterINS23_15DefaultEpilogueISM_NSB_IJNSB_IJllllEEESE_SY_EEES28_NS22_6thread17LinearCombinationISM_Li1EffLNS29_9ScaleType4KindE0ELNS_15FloatRoundStyleE2ESM_EENS_4gemm15EpilogueDefaultEEEEEvvEEEEvNT_6ParamsE)
        /*0008*/ 	.word	0x0000009a


	//----- nvinfo : EIATTR_FRAME_SIZE
	.align		4
.L_12:
        /*000c*/ 	.byte	0x04, 0x11
        /*000e*/ 	.short	(.L_14 - .L_13)
	.align		4
.L_13:
        /*0010*/ 	.word	index@(_ZN7cutlass13device_kernelINS_4conv6kernel13ConvUniversalINS1_16ConvProblemShapeILNS1_8OperatorE0ELi3EEENS1_10collective14CollectiveConvINS1_46MainloopSm90TmaGmmaWarpSpecializedImplicitGemmILS5_0ELi5ELi3EN4cute5tupleIJNSA_1CILi2EEENSC_ILi1EEESE_EEENS1_36KernelImplicitTmaWarpSpecializedSm90ELi1EEENSB_IJNSC_ILi256EEENSC_ILi64EEENSB_IJSJ_EEEEEENS_10bfloat16_tESM_NSA_8TiledMMAINSA_8MMA_AtomIJNSA_4SM904GMMA27MMA_64x64x16_F32BF16BF16_SSILNSQ_5MajorE0ELSS_0ELNSQ_7ScaleInE1ELST_1EEEEEENSA_6LayoutINSB_IJSE_SE_SE_EEENSB_IJNSC_ILi0EEESY_SY_EEEEENSB_IJNSA_10UnderscoreES11_S11_EEEEENS7_6detail26Sm90ImplicitGemmTileTraitsINSA_20SM90_TMA_LOAD_IM2COLENSA_14ComposedLayoutINSA_7SwizzleILi3ELi4ELi3EEENSA_18smem_ptr_flag_bitsILi16EEENSW_INSB_IJNSB_IJNSC_ILi8EEENSC_ILi32EEEEEENSB_IJSJ_SE_EEENSB_IJSE_NSC_ILi5EEEEEEEEENSB_IJNSB_IJSJ_NSC_ILi512EEEEEENSB_IJSE_SY_EEENSB_IJSY_NSC_ILi16384EEEEEEEEEEEEEvEENS15_INSA_23SM90_TMA_LOAD_MULTICASTENS17_IS19_S1B_NSW_INSB_IJNSB_IJS1C_S1C_EEES1F_S1H_EEENSB_IJS1K_S1L_NSB_IJSY_NSC_ILi4096EEEEEEEEEEEEEvEEEENS_8epilogue10collective6detail29Sm90TmaWarpSpecializedAdapterINS23_15DefaultEpilogueISM_NSB_IJNSB_IJllllEEESE_SY_EEES28_NS22_6thread17LinearCombinationISM_Li1EffLNS29_9ScaleType4KindE0ELNS_15FloatRoundStyleE2ESM_EENS_4gemm15EpilogueDefaultEEEEEvvEEEEvNT_6ParamsE)
        /*0014*/ 	.word	0x00000000


	//----- nvinfo : EIATTR_MIN_STACK_SIZE
	.align		4
.L_14:
        /*0018*/ 	.byte	0x04, 0x12
        /*001a*/ 	.short	(.L_16 - .L_15)
	.align		4
.L_15:
        /*001c*/ 	.word	index@(_ZN7cutlass13device_kernelINS_4conv6kernel13ConvUniversalINS1_16ConvProblemShapeILNS1_8OperatorE0ELi3EEENS1_10collective14CollectiveConvINS1_46MainloopSm90TmaGmmaWarpSpecializedImplicitGemmILS5_0ELi5ELi3EN4cute5tupleIJNSA_1CILi2EEENSC_ILi1EEESE_EEENS1_36KernelImplicitTmaWarpSpecializedSm90ELi1EEENSB_IJNSC_ILi256EEENSC_ILi64EEENSB_IJSJ_EEEEEENS_10bfloat16_tESM_NSA_8TiledMMAINSA_8MMA_AtomIJNSA_4SM904GMMA27MMA_64x64x16_F32BF16BF16_SSILNSQ_5MajorE0ELSS_0ELNSQ_7ScaleInE1ELST_1EEEEEENSA_6LayoutINSB_IJSE_SE_SE_EEENSB_IJNSC_ILi0EEESY_SY_EEEEENSB_IJNSA_10UnderscoreES11_S11_EEEEENS7_6detail26Sm90ImplicitGemmTileTraitsINSA_20SM90_TMA_LOAD_IM2COLENSA_14ComposedLayoutINSA_7SwizzleILi3ELi4ELi3EEENSA_18smem_ptr_flag_bitsILi16EEENSW_INSB_IJNSB_IJNSC_ILi8EEENSC_ILi32EEEEEENSB_IJSJ_SE_EEENSB_IJSE_NSC_ILi5EEEEEEEEENSB_IJNSB_IJSJ_NSC_ILi512EEEEEENSB_IJSE_SY_EEENSB_IJSY_NSC_ILi16384EEEEEEEEEEEEEvEENS15_INSA_23SM90_TMA_LOAD_MULTICASTENS17_IS19_S1B_NSW_INSB_IJNSB_IJS1C_S1C_EEES1F_S1H_EEENSB_IJS1K_S1L_NSB_IJSY_NSC_ILi4096EEEEEEEEEEEEEvEEEENS_8epilogue10collective6detail29Sm90TmaWarpSpecializedAdapterINS23_15DefaultEpilogueISM_NSB_IJNSB_IJllllEEESE_SY_EEES28_NS22_6thread17LinearCombinationISM_Li1EffLNS29_9ScaleType4KindE0ELNS_15FloatRoundStyleE2ESM_EENS_4gemm15EpilogueDefaultEEEEEvvEEEEvNT_6ParamsE)
        /*0020*/ 	.word	0x00000000
.L_16:


//--------------------- .nv.compat                --------------------------
	.section	.nv.compat,"",@"SHT_CUDA_COMPAT_INFO"
	.align	4
        /*0000*/ 	.byte	0x02, 0x09, 0x01, 0x00, 0x02, 0x02, 0x04, 0x00, 0x02, 0x05, 0x05, 0x00, 0x03, 0x07, 0x01, 0x01
        /*0010*/ 	.byte	0x02, 0x03, 0x01, 0x00, 0x02, 0x06, 0x01, 0x00, 0x04, 0x0b, 0x08, 0x00, 0x00, 0x00, 0x00, 0x00
        /*0020*/ 	.byte	0x00, 0x00, 0x00, 0x00


//--------------------- .nv.info._ZN7cutlass13device_kernelINS_4conv6kernel13ConvUniversalINS1_16ConvProblemShapeILNS1_8OperatorE0ELi3EEENS1_10collective14CollectiveConvINS1_46MainloopSm90TmaGmmaWarpSpecializedImplicitGemmILS5_0ELi5ELi3EN4cute5tupleIJNSA_1CILi2EEENSC_ILi1EEESE_EEENS1_36KernelImplicitTmaWarpSpecializedSm90ELi1EEENSB_IJNSC_ILi256EEENSC_ILi64EEENSB_IJSJ_EEEEEENS_10bfloat16_tESM_NSA_8TiledMMAINSA_8MMA_AtomIJNSA_4SM904GMMA27MMA_64x64x16_F32BF16BF16_SSILNSQ_5MajorE0ELSS_0ELNSQ_7ScaleInE1ELST_1EEEEEENSA_6LayoutINSB_IJSE_SE_SE_EEENSB_IJNSC_ILi0EEESY_SY_EEEEENSB_IJNSA_10UnderscoreES11_S11_EEEEENS7_6detail26Sm90ImplicitGemmTileTraitsINSA_20SM90_TMA_LOAD_IM2COLENSA_14ComposedLayoutINSA_7SwizzleILi3ELi4ELi3EEENSA_18smem_ptr_flag_bitsILi16EEENSW_INSB_IJNSB_IJNSC_ILi8EEENSC_ILi32EEEEEENSB_IJSJ_SE_EEENSB_IJSE_NSC_ILi5EEEEEEEEENSB_IJNSB_IJSJ_NSC_ILi512EEEEEENSB_IJSE_SY_EEENSB_IJSY_NSC_ILi16384EEEEEEEEEEEEEvEENS15_INSA_23SM90_TMA_LOAD_MULTICASTENS17_IS19_S1B_NSW_INSB_IJNSB_IJS1C_S1C_EEES1F_S1H_EEENSB_IJS1K_S1L_NSB_IJSY_NSC_ILi4096EEEEEEEEEEEEEvEEEENS_8epilogue10collective6detail29Sm90TmaWarpSpecializedAdapterINS23_15DefaultEpilogueISM_NSB_IJNSB_IJllllEEESE_SY_EEES28_NS22_6thread17LinearCombinationISM_Li1EffLNS29_9ScaleType4KindE0ELNS_15FloatRoundStyleE2ESM_EENS_4gemm15EpilogueDefaultEEEEEvvEEEEvNT_6ParamsE --------------------------
	.section	.nv.info._ZN7cutlass13device_kernelINS_4conv6kernel13ConvUniversalINS1_16ConvProblemShapeILNS1_8OperatorE0ELi3EEENS1_10collective14CollectiveConvINS1_46MainloopSm90TmaGmmaWarpSpecializedImplicitGemmILS5_0ELi5ELi3EN4cute5tupleIJNSA_1CILi2EEENSC_ILi1EEESE_EEENS1_36KernelImplicitTmaWarpSpecializedSm90ELi1EEENSB_IJNSC_ILi256EEENSC_ILi64EEENSB_IJSJ_EEEEEENS_10bfloat16_tESM_NSA_8TiledMMAINSA_8MMA_AtomIJNSA_4SM904GMMA27MMA_64x64x16_F32BF16BF16_SSILNSQ_5MajorE0ELSS_0ELNSQ_7ScaleInE1ELST_1EEEEEENSA_6LayoutINSB_IJSE_SE_SE_EEENSB_IJNSC_ILi0EEESY_SY_EEEEENSB_IJNSA_10UnderscoreES11_S11_EEEEENS7_6detail26Sm90ImplicitGemmTileTraitsINSA_20SM90_TMA_LOAD_IM2COLENSA_14ComposedLayoutINSA_7SwizzleILi3ELi4ELi3EEENSA_18smem_ptr_flag_bitsILi16EEENSW_INSB_IJNSB_IJNSC_ILi8EEENSC_ILi32EEEEEENSB_IJSJ_SE_EEENSB_IJSE_NSC_ILi5EEEEEEEEENSB_IJNSB_IJSJ_NSC_ILi512EEEEEENSB_IJSE_SY_EEENSB_IJSY_NSC_ILi16384EEEEEEEEEEEEEvEENS15_INSA_23SM90_TMA_LOAD_MULTICASTENS17_IS19_S1B_NSW_INSB_IJNSB_IJS1C_S1C_EEES1F_S1H_EEENSB_IJS1K_S1L_NSB_IJSY_NSC_ILi4096EEEEEEEEEEEEEvEEEENS_8epilogue10collective6detail29Sm90TmaWarpSpecializedAdapterINS23_15DefaultEpilogueISM_NSB_IJNSB_IJllllEEESE_SY_EEES28_NS22_6thread17LinearCombinationISM_Li1EffLNS29_9ScaleType4KindE0ELNS_15FloatRoundStyleE2ESM_EENS_4gemm15EpilogueDefaultEEEEEvvEEEEvNT_6ParamsE,"",@"SHT_CUDA_INFO"
	.sectionflags	@""
	.align	4


	//----- nvinfo : EIATTR_CUDA_API_VERSION
	.align		4
        /*0000*/ 	.byte	0x04, 0x37
        /*0002*/ 	.short	(.L_18 - .L_17)
.L_17:
        /*0004*/ 	.word	0x00000082


	//----- nvinfo : EIATTR_KPARAM_INFO
	.align		4
.L_18:
        /*0008*/ 	.byte	0x04, 0x17
        /*000a*/ 	.short	(.L_20 - .L_19)
.L_19:
        /*000c*/ 	.word	0x00000000
        /*0010*/ 	.short	0x0000
        /*0012*/ 	.short	0x0070
        /*0014*/ 	.byte	0x00, 0xf0, 0x01, 0x10


	//----- nvinfo : EIATTR_SPARSE_MMA_MASK
	.align		4
.L_20:
        /*0018*/ 	.byte	0x03, 0x50
        /*001a*/ 	.short	0x0000


	//----- nvinfo : EIATTR_MAXREG_COUNT
	.align		4
        /*001c*/ 	.byte	0x03, 0x1b
        /*001e*/ 	.short	0x00ff


	//----- nvinfo : EIATTR_NUM_BARRIERS
	.align		4
        /*0020*/ 	.byte	0x02, 0x4c
        /*0022*/ 	.byte	0x01
	.zero		1


	//----- nvinfo : EIATTR_MERCURY_ISA_VERSION
	.align		4
        /*0024*/ 	.byte	0x03, 0x5f
        /*0026*/ 	.short	0x0101


	//----- nvinfo : EIATTR_COOP_GROUP_MASK_REGIDS
	.align		4
        /*0028*/ 	.byte	0x04, 0x29
        /*002a*/ 	.short	(.L_22 - .L_21)


	//   ....[0]....
.L_21:
        /*002c*/ 	.word	0xffffffff


	//   ....[1]....
        /*0030*/ 	.word	0xffffffff


	//   ....[2]....
        /*0034*/ 	.word	0xffffffff


	//   ....[3]....
        /*0038*/ 	.word	0xffffffff


	//----- nvinfo : EIATTR_COOP_GROUP_INSTR_OFFSETS
	.align		4
.L_22:
        /*003c*/ 	.byte	0x04, 0x28
        /*003e*/ 	.short	(.L_24 - .L_23)


	//   ....[0]....
.L_23:
        /*0040*/ 	.word	0x00000070


	//   ....[1]....
        /*0044*/ 	.word	0x00000080


	//   ....[2]....
        /*0048*/ 	.word	0x00000140


	//   ....[3]....
        /*004c*/ 	.word	0x000006c0


	//----- nvinfo : EIATTR_MBARRIER_INSTR_OFFSETS
	.align		4
.L_24:
        /*0050*/ 	.byte	0x04, 0x39
        /*0052*/ 	.short	(.L_26 - .L_25)


	//   ....[0]....
.L_25:
        /*0054*/ 	.word	0x000002f0
        /*0058*/ 	.word	0x000000ff
        /*005c*/ 	.word	0x00032000
        /*0060*/ 	.short	0x0100
        /*0062*/ 	.byte	0x08
	.zero		1


	//   ....[1]....
        /*0064*/ 	.word	0x00000300
        /*0068*/ 	.word	0x000000ff
        /*006c*/ 	.word	0x00032028
        /*0070*/ 	.short	0x0100
        /*0072*/ 	.byte	0x08
	.zero		1


	//   ....[2]....
        /*0074*/ 	.word	0x00000310
        /*0078*/ 	.word	0x000000ff
        /*007c*/ 	.word	0x00032008
        /*0080*/ 	.short	0x0100
        /*0082*/ 	.byte	0x08
	.zero		1


	//   ....[3]....
        /*0084*/ 	.word	0x00000320
        /*0088*/ 	.word	0x000000ff
        /*008c*/ 	.word	0x00032030
        /*0090*/ 	.short	0x0100
        /*0092*/ 	.byte	0x08
	.zero		1


	//   ....[4]....
        /*0094*/ 	.word	0x00000330
        /*0098*/ 	.word	0x000000ff
        /*009c*/ 	.word	0x00032010
        /*00a0*/ 	.short	0x0100
        /*00a2*/ 	.byte	0x08
	.zero		1


	//   ....[5]....
        /*00a4*/ 	.word	0x00000340
        /*00a8*/ 	.word	0x000000ff
        /*00ac*/ 	.word	0x00032038
        /*00b0*/ 	.short	0x0100
        /*00b2*/ 	.byte	0x08
	.zero		1


	//   ....[6]....
        /*00b4*/ 	.word	0x00000350
        /*00b8*/ 	.word	0x000000ff
        /*00bc*/ 	.word	0x00032018
        /*00c0*/ 	.short	0x0100
        /*00c2*/ 	.byte	0x08
	.zero		1


	//   ....[7]....
        /*00c4*/ 	.word	0x00000360
        /*00c8*/ 	.word	0x000000ff
        /*00cc*/ 	.word	0x00032040
        /*00d0*/ 	.short	0x0100
        /*00d2*/ 	.byte	0x08
	.zero		1


	//   ....[8]....
        /*00d4*/ 	.word	0x00000370
        /*00d8*/ 	.word	0x000000ff
        /*00dc*/ 	.word	0x00032020
        /*00e0*/ 	.short	0x0100
        /*00e2*/ 	.byte	0x08
	.zero		1


	//   ....[9]....
        /*00e4*/ 	.word	0x00000380
        /*00e8*/ 	.word	0x000000ff
        /*00ec*/ 	.word	0x00032048
        /*00f0*/ 	.short	0x0100
        /*00f2*/ 	.byte	0x08
	.zero		1


	//   ....[10]....
        /*00f4*/ 	.word	0x00000f30
        /*00f8*/ 	.word	0x00000006
        /*00fc*/ 	.word	0x00032000
        /*0100*/ 	.short	0x010a
        /*0102*/ 	.byte	0x3f
	.zero		1


	//   ....[11]....
        /*0104*/ 	.word	0x000015d0
        /*0108*/ 	.word	0x00000008
        /*010c*/ 	.word	0x00032000
        /*0110*/ 	.short	0x010a
        /*0112*/ 	.byte	0x3f
	.zero		1


	//   ....[12]....
        /*0114*/ 	.word	0x00001b20
        /*0118*/ 	.word	0x00000007
        /*011c*/ 	.word	0x00000000
        /*0120*/ 	.short	0x0101
        /*0122*/ 	.byte	0x3f
	.zero		1


	//   ....[13]....
        /*0124*/ 	.word	0x00001d50
        /*0128*/ 	.word	0x00000003
        /*012c*/ 	.word	0x00000000
        /*0130*/ 	.short	0x0101
        /*0132*/ 	.byte	0x3f
	.zero		1


	//   ....[14]....
        /*0134*/ 	.word	0x0000c420
        /*0138*/ 	.word	0x0000000d
        /*013c*/ 	.word	0x00032028
        /*0140*/ 	.short	0x010a
        /*0142*/ 	.byte	0x3f
	.zero		1


	//   ....[15]....
        /*0144*/ 	.word	0x0000cc30
        /*0148*/ 	.word	0x00000004
        /*014c*/ 	.word	0x00000000
        /*0150*/ 	.short	0x010a
        /*0152*/ 	.byte	0x3f
	.zero		1


	//   ....[16]....
        /*0154*/ 	.word	0x0000cce0
        /*0158*/ 	.word	0x00000000
        /*015c*/ 	.word	0x00000000
        /*0160*/ 	.short	0x010a
        /*0162*/ 	.byte	0x3f
	.zero		1


	//   ....[17]....
        /*0164*/ 	.word	0x0000cd90
        /*0168*/ 	.word	0x00000000
        /*016c*/ 	.word	0x00000000
        /*0170*/ 	.short	0x010a
        /*0172*/ 	.byte	0x3f
	.zero		1


	//   ....[18]....
        /*0174*/ 	.word	0x0000ce40
        /*0178*/ 	.word	0x00000000
        /*017c*/ 	.word	0x00000000
        /*0180*/ 	.short	0x010a
        /*0182*/ 	.byte	0x3f
	.zero		1


	//   ....[19]....
        /*0184*/ 	.word	0x0000cef0
        /*0188*/ 	.word	0x00000003
        /*018c*/ 	.word	0x00000000
        /*0190*/ 	.short	0x010a
        /*0192*/ 	.byte	0x3f
	.zero		1


	//----- nvinfo : EIATTR_NUM_MBARRIERS
	.align		4
.L_26:
        /*0194*/ 	.byte	0x03, 0x38
        /*0196*/ 	.short	0x000a


	//----- nvinfo : EIATTR_EXIT_INSTR_OFFSETS
	.align		4
        /*0198*/ 	.byte	0x04, 0x1c
        /*019a*/ 	.short	(.L_28 - .L_27)


	//   ....[0]....
.L_27:
        /*019c*/ 	.word	0x00000a60


	//   ....[1]....
        /*01a0*/ 	.word	0x00001eb0


	//   ....[2]....
        /*01a4*/ 	.word	0x00008f50


	//   ....[3]....
        /*01a8*/ 	.word	0x00008f90


	//   ....[4]....
        /*01ac*/ 	.word	0x0000c1e0


	//   ....[5]....
        /*01b0*/ 	.word	0x0000c220


	//   ....[6]....
        /*01b4*/ 	.word	0x0000c240


	//   ....[7]....
        /*01b8*/ 	.word	0x0000cb20


	//   ....[8]....
        /*01bc*/ 	.word	0x0000cf20


	//----- nvinfo : EIATTR_MAX_THREADS
	.align		4
.L_28:
        /*01c0*/ 	.byte	0x04, 0x05
        /*01c2*/ 	.short	(.L_30 - .L_29)
.L_29:
        /*01c4*/ 	.word	0x00000100
        /*01c8*/ 	.word	0x00000001
        /*01cc*/ 	.word	0x00000001


	//----- nvinfo : EIATTR_CRS_STACK_SIZE
	.align		4
.L_30:
        /*01d0*/ 	.byte	0x04, 0x1e
        /*01d2*/ 	.short	(.L_32 - .L_31)
.L_31:
        /*01d4*/ 	.word	0x00000000


	//----- nvinfo : EIATTR_CBANK_PARAM_SIZE
	.align		4
.L_32:
        /*01d8*/ 	.byte	0x03, 0x19
        /*01da*/ 	.short	0x0470


	//----- nvinfo : EIATTR_PARAM_CBANK
	.align		4
        /*01dc*/ 	.byte	0x04, 0x0a
        /*01de*/ 	.short	(.L_34 - .L_33)
	.align		4
.L_33:
        /*01e0*/ 	.word	index@(.nv.constant0._ZN7cutlass13device_kernelINS_4conv6kernel13ConvUniversalINS1_16ConvProblemShapeILNS1_8OperatorE0ELi3EEENS1_10collective14CollectiveConvINS1_46MainloopSm90TmaGmmaWarpSpecializedImplicitGemmILS5_0ELi5ELi3EN4cute5tupleIJNSA_1CILi2EEENSC_ILi1EEESE_EEENS1_36KernelImplicitTmaWarpSpecializedSm90ELi1EEENSB_IJNSC_ILi256EEENSC_ILi64EEENSB_IJSJ_EEEEEENS_10bfloat16_tESM_NSA_8TiledMMAINSA_8MMA_AtomIJNSA_4SM904GMMA27MMA_64x64x16_F32BF16BF16_SSILNSQ_5MajorE0ELSS_0ELNSQ_7ScaleInE1ELST_1EEEEEENSA_6LayoutINSB_IJSE_SE_SE_EEENSB_IJNSC_ILi0EEESY_SY_EEEEENSB_IJNSA_10UnderscoreES11_S11_EEEEENS7_6detail26Sm90ImplicitGemmTileTraitsINSA_20SM90_TMA_LOAD_IM2COLENSA_14ComposedLayoutINSA_7SwizzleILi3ELi4ELi3EEENSA_18smem_ptr_flag_bitsILi16EEENSW_INSB_IJNSB_IJNSC_ILi8EEENSC_ILi32EEEEEENSB_IJSJ_SE_EEENSB_IJSE_NSC_ILi5EEEEEEEEENSB_IJNSB_IJSJ_NSC_ILi512EEEEEENSB_IJSE_SY_EEENSB_IJSY_NSC_ILi16384EEEEEEEEEEEEEvEENS15_INSA_23SM90_TMA_LOAD_MULTICASTENS17_IS19_S1B_NSW_INSB_IJNSB_IJS1C_S1C_EEES1F_S1H_EEENSB_IJS1K_S1L_NSB_IJSY_NSC_ILi4096EEEEEEEEEEEEEvEEEENS_8epilogue10collective6detail29Sm90TmaWarpSpecializedAdapterINS23_15DefaultEpilogueISM_NSB_IJNSB_IJllllEEESE_SY_EEES28_NS22_6thread17LinearCombinationISM_Li1EffLNS29_9ScaleType4KindE0ELNS_15FloatRoundStyleE2ESM_EENS_4gemm15EpilogueDefaultEEEEEvvEEEEvNT_6ParamsE)
        /*01e4*/ 	.short	0x0210
        /*01e6*/ 	.short	0x0470


	//----- nvinfo : EIATTR_SW_WAR
	.align		4
.L_34:
        /*01e8*/ 	.byte	0x04, 0x36
        /*01ea*/ 	.short	(.L_36 - .L_35)
.L_35:
        /*01ec*/ 	.word	0x00000008
.L_36:


//--------------------- .nv.callgraph             --------------------------
	.section	.nv.callgraph,"",@"SHT_CUDA_CALLGRAPH"
	.align	4
	.sectionentsize	8
	.align		4
        /*0000*/ 	.word	0x00000000
	.align		4
        /*0004*/ 	.word	0xffffffff
	.align		4
        /*0008*/ 	.word	0x00000000
	.align		4
        /*000c*/ 	.word	0xfffffffe
	.align		4
        /*0010*/ 	.word	0x00000000
	.align		4
        /*0014*/ 	.word	0xfffffffd
	.align		4
        /*0018*/ 	.word	0x00000000
	.align		4
        /*001c*/ 	.word	0xfffffffc


//--------------------- .nv.constant4             --------------------------
	.section	.nv.constant4,"a",@progbits
	.align	8
	.align		8
.nv.constant4:
        /*0000*/ 	.dword	_ZN39_INTERNAL_9492ab47_4_k_cu_acd3a1b8_29604cuda3std3__45__cpo5beginE
	.align		8
        /*0008*/ 	.dword	_ZN39_INTERNAL_9492ab47_4_k_cu_acd3a1b8_29604cuda3std3__45__cpo3endE
	.align		8
        /*0010*/ 	.dword	_ZN39_INTERNAL_9492ab47_4_k_cu_acd3a1b8_29604cuda3std3__45__cpo6cbeginE
	.align		8
        /*0018*/ 	.dword	_ZN39_INTERNAL_9492ab47_4_k_cu_acd3a1b8_29604cuda3std3__45__cpo4cendE
	.align		8
        /*0020*/ 	.dword	_ZN39_INTERNAL_9492ab47_4_k_cu_acd3a1b8_29604cuda3std3__441_GLOBAL__N__9492ab47_4_k_cu_acd3a1b8_29606ignoreE
	.align		8
        /*0028*/ 	.dword	_ZN39_INTERNAL_9492ab47_4_k_cu_acd3a1b8_29604cuda3std3__419piecewise_constructE
	.align		8
        /*0030*/ 	.dword	_ZN39_INTERNAL_9492ab47_4_k_cu_acd3a1b8_29604cuda3std3__48in_placeE
	.align		8
        /*0038*/ 	.dword	_ZN39_INTERNAL_9492ab47_4_k_cu_acd3a1b8_29604cuda3std6ranges3__45__cpo4swapE
	.align		8
        /*0040*/ 	.dword	_ZN39_INTERNAL_9492ab47_4_k_cu_acd3a1b8_29604cuda3std6ranges3__45__cpo9iter_moveE
	.align		8
        /*0048*/ 	.dword	_ZN39_INTERNAL_9492ab47_4_k_cu_acd3a1b8_29604cute7productE
	.align		8
        /*0050*/ 	.dword	_ZN39_INTERNAL_9492ab47_4_k_cu_acd3a1b8_29604cute1_E


//--------------------- .text._ZN7cutlass13device_kernelINS_4conv6kernel13ConvUniversalINS1_16ConvProblemShapeILNS1_8OperatorE0ELi3EEENS1_10collective14CollectiveConvINS1_46MainloopSm90TmaGmmaWarpSpecializedImplicitGemmILS5_0ELi5ELi3EN4cute5tupleIJNSA_1CILi2EEENSC_ILi1EEESE_EEENS1_36KernelImplicitTmaWarpSpecializedSm90ELi1EEENSB_IJNSC_ILi256EEENSC_ILi64EEENSB_IJSJ_EEEEEENS_10bfloat16_tESM_NSA_8TiledMMAINSA_8MMA_AtomIJNSA_4SM904GMMA27MMA_64x64x16_F32BF16BF16_SSILNSQ_5MajorE0ELSS_0ELNSQ_7ScaleInE1ELST_1EEEEEENSA_6LayoutINSB_IJSE_SE_SE_EEENSB_IJNSC_ILi0EEESY_SY_EEEEENSB_IJNSA_10UnderscoreES11_S11_EEEEENS7_6detail26Sm90ImplicitGemmTileTraitsINSA_20SM90_TMA_LOAD_IM2COLENSA_14ComposedLayoutINSA_7SwizzleILi3ELi4ELi3EEENSA_18smem_ptr_flag_bitsILi16EEENSW_INSB_IJNSB_IJNSC_ILi8EEENSC_ILi32EEEEEENSB_IJSJ_SE_EEENSB_IJSE_NSC_ILi5EEEEEEEEENSB_IJNSB_IJSJ_NSC_ILi512EEEEEENSB_IJSE_SY_EEENSB_IJSY_NSC_ILi16384EEEEEEEEEEEEEvEENS15_INSA_23SM90_TMA_LOAD_MULTICASTENS17_IS19_S1B_NSW_INSB_IJNSB_IJS1C_S1C_EEES1F_S1H_EEENSB_IJS1K_S1L_NSB_IJSY_NSC_ILi4096EEEEEEEEEEEEEvEEEENS_8epilogue10collective6detail29Sm90TmaWarpSpecializedAdapterINS23_15DefaultEpilogueISM_NSB_IJNSB_IJllllEEESE_SY_EEES28_NS22_6thread17LinearCombinationISM_Li1EffLNS29_9ScaleType4KindE0ELNS_15FloatRoundStyleE2ESM_EENS_4gemm15EpilogueDefaultEEEEEvvEEEEvNT_6ParamsE --------------------------
	.section	.text._ZN7cutlass13device_kernelINS_4conv6kernel13ConvUniversalINS1_16ConvProblemShapeILNS1_8OperatorE0ELi3EEENS1_10collective14CollectiveConvINS1_46MainloopSm90TmaGmmaWarpSpecializedImplicitGemmILS5_0ELi5ELi3EN4cute5tupleIJNSA_1CILi2EEENSC_ILi1EEESE_EEENS1_36KernelImplicitTmaWarpSpecializedSm90ELi1EEENSB_IJNSC_ILi256EEENSC_ILi64EEENSB_IJSJ_EEEEEENS_10bfloat16_tESM_NSA_8TiledMMAINSA_8MMA_AtomIJNSA_4SM904GMMA27MMA_64x64x16_F32BF16BF16_SSILNSQ_5MajorE0ELSS_0ELNSQ_7ScaleInE1ELST_1EEEEEENSA_6LayoutINSB_IJSE_SE_SE_EEENSB_IJNSC_ILi0EEESY_SY_EEEEENSB_IJNSA_10UnderscoreES11_S11_EEEEENS7_6detail26Sm90ImplicitGemmTileTraitsINSA_20SM90_TMA_LOAD_IM2COLENSA_14ComposedLayoutINSA_7SwizzleILi3ELi4ELi3EEENSA_18smem_ptr_flag_bitsILi16EEENSW_INSB_IJNSB_IJNSC_ILi8EEENSC_ILi32EEEEEENSB_IJSJ_SE_EEENSB_IJSE_NSC_ILi5EEEEEEEEENSB_IJNSB_IJSJ_NSC_ILi512EEEEEENSB_IJSE_SY_EEENSB_IJSY_NSC_ILi16384EEEEEEEEEEEEEvEENS15_INSA_23SM90_TMA_LOAD_MULTICASTENS17_IS19_S1B_NSW_INSB_IJNSB_IJS1C_S1C_EEES1F_S1H_EEENSB_IJS1K_S1L_NSB_IJSY_NSC_ILi4096EEEEEEEEEEEEEvEEEENS_8epilogue10collective6detail29Sm90TmaWarpSpecializedAdapterINS23_15DefaultEpilogueISM_NSB_IJNSB_IJllllEEESE_SY_EEES28_NS22_6thread17LinearCombinationISM_Li1EffLNS29_9ScaleType4KindE0ELNS_15FloatRoundStyleE2ESM_EENS_4gemm15EpilogueDefaultEEEEEvvEEEEvNT_6ParamsE,"ax",@progbits
	.align	128
.text._ZN7cutlass13device_kernelINS_4conv6kernel13ConvUniversalINS1_16ConvProblemShapeILNS1_8OperatorE0ELi3EEENS1_10collective14CollectiveConvINS1_46MainloopSm90TmaGmmaWarpSpecializedImplicitGemmILS5_0ELi5ELi3EN4cute5tupleIJNSA_1CILi2EEENSC_ILi1EEESE_EEENS1_36KernelImplicitTmaWarpSpecializedSm90ELi1EEENSB_IJNSC_ILi256EEENSC_ILi64EEENSB_IJSJ_EEEEEENS_10bfloat16_tESM_NSA_8TiledMMAINSA_8MMA_AtomIJNSA_4SM904GMMA27MMA_64x64x16_F32BF16BF16_SSILNSQ_5MajorE0ELSS_0ELNSQ_7ScaleInE1ELST_1EEEEEENSA_6LayoutINSB_IJSE_SE_SE_EEENSB_IJNSC_ILi0EEESY_SY_EEEEENSB_IJNSA_10UnderscoreES11_S11_EEEEENS7_6detail26Sm90ImplicitGemmTileTraitsINSA_20SM90_TMA_LOAD_IM2COLENSA_14ComposedLayoutINSA_7SwizzleILi3ELi4ELi3EEENSA_18smem_ptr_flag_bitsILi16EEENSW_INSB_IJNSB_IJNSC_ILi8EEENSC_ILi32EEEEEENSB_IJSJ_SE_EEENSB_IJSE_NSC_ILi5EEEEEEEEENSB_IJNSB_IJSJ_NSC_ILi512EEEEEENSB_IJSE_SY_EEENSB_IJSY_NSC_ILi16384EEEEEEEEEEEEEvEENS15_INSA_23SM90_TMA_LOAD_MULTICASTENS17_IS19_S1B_NSW_INSB_IJNSB_IJS1C_S1C_EEES1F_S1H_EEENSB_IJS1K_S1L_NSB_IJSY_NSC_ILi4096EEEEEEEEEEEEEvEEEENS_8epilogue10collective6detail29Sm90TmaWarpSpecializedAdapterINS23_15DefaultEpilogueISM_NSB_IJNSB_IJllllEEESE_SY_EEES28_NS22_6thread17LinearCombinationISM_Li1EffLNS29_9ScaleType4KindE0ELNS_15FloatRoundStyleE2ESM_EENS_4gemm15EpilogueDefaultEEEEEvvEEEEvNT_6ParamsE:
        .type           _ZN7cutlass13device_kernelINS_4conv6kernel13ConvUniversalINS1_16ConvProblemShapeILNS1_8OperatorE0ELi3EEENS1_10collective14CollectiveConvINS1_46MainloopSm90TmaGmmaWarpSpecializedImplicitGemmILS5_0ELi5ELi3EN4cute5tupleIJNSA_1CILi2EEENSC_ILi1EEESE_EEENS1_36KernelImplicitTmaWarpSpecializedSm90ELi1EEENSB_IJNSC_ILi256EEENSC_ILi64EEENSB_IJSJ_EEEEEENS_10bfloat16_tESM_NSA_8TiledMMAINSA_8MMA_AtomIJNSA_4SM904GMMA27MMA_64x64x16_F32BF16BF16_SSILNSQ_5MajorE0ELSS_0ELNSQ_7ScaleInE1ELST_1EEEEEENSA_6LayoutINSB_IJSE_SE_SE_EEENSB_IJNSC_ILi0EEESY_SY_EEEEENSB_IJNSA_10UnderscoreES11_S11_EEEEENS7_6detail26Sm90ImplicitGemmTileTraitsINSA_20SM90_TMA_LOAD_IM2COLENSA_14ComposedLayoutINSA_7SwizzleILi3ELi4ELi3EEENSA_18smem_ptr_flag_bitsILi16EEENSW_INSB_IJNSB_IJNSC_ILi8EEENSC_ILi32EEEEEENSB_IJSJ_SE_EEENSB_IJSE_NSC_ILi5EEEEEEEEENSB_IJNSB_IJSJ_NSC_ILi512EEEEEENSB_IJSE_SY_EEENSB_IJSY_NSC_ILi16384EEEEEEEEEEEEEvEENS15_INSA_23SM90_TMA_LOAD_MULTICASTENS17_IS19_S1B_NSW_INSB_IJNSB_IJS1C_S1C_EEES1F_S1H_EEENSB_IJS1K_S1L_NSB_IJSY_NSC_ILi4096EEEEEEEEEEEEEvEEEENS_8epilogue10collective6detail29Sm90TmaWarpSpecializedAdapterINS23_15DefaultEpilogueISM_NSB_IJNSB_IJllllEEESE_SY_EEES28_NS22_6thread17LinearCombinationISM_Li1EffLNS29_9ScaleType4KindE0ELNS_15FloatRoundStyleE2ESM_EENS_4gemm15EpilogueDefaultEEEEEvvEEEEvNT_6ParamsE,@function
        .size           _ZN7cutlass13device_kernelINS_4conv6kernel13ConvUniversalINS1_16ConvProblemShapeILNS1_8OperatorE0ELi3EEENS1_10collective14CollectiveConvINS1_46MainloopSm90TmaGmmaWarpSpecializedImplicitGemmILS5_0ELi5ELi3EN4cute5tupleIJNSA_1CILi2EEENSC_ILi1EEESE_EEENS1_36KernelImplicitTmaWarpSpecializedSm90ELi1EEENSB_IJNSC_ILi256EEENSC_ILi64EEENSB_IJSJ_EEEEEENS_10bfloat16_tESM_NSA_8TiledMMAINSA_8MMA_AtomIJNSA_4SM904GMMA27MMA_64x64x16_F32BF16BF16_SSILNSQ_5MajorE0ELSS_0ELNSQ_7ScaleInE1ELST_1EEEEEENSA_6LayoutINSB_IJSE_SE_SE_EEENSB_IJNSC_ILi0EEESY_SY_EEEEENSB_IJNSA_10UnderscoreES11_S11_EEEEENS7_6detail26Sm90ImplicitGemmTileTraitsINSA_20SM90_TMA_LOAD_IM2COLENSA_14ComposedLayoutINSA_7SwizzleILi3ELi4ELi3EEENSA_18smem_ptr_flag_bitsILi16EEENSW_INSB_IJNSB_IJNSC_ILi8EEENSC_ILi32EEEEEENSB_IJSJ_SE_EEENSB_IJSE_NSC_ILi5EEEEEEEEENSB_IJNSB_IJSJ_NSC_ILi512EEEEEENSB_IJSE_SY_EEENSB_IJSY_NSC_ILi16384EEEEEEEEEEEEEvEENS15_INSA_23SM90_TMA_LOAD_MULTICASTENS17_IS19_S1B_NSW_INSB_IJNSB_IJS1C_S1C_EEES1F_S1H_EEENSB_IJS1K_S1L_NSB_IJSY_NSC_ILi4096EEEEEEEEEEEEEvEEEENS_8epilogue10collective6detail29Sm90TmaWarpSpecializedAdapterINS23_15DefaultEpilogueISM_NSB_IJNSB_IJllllEEESE_SY_EEES28_NS22_6thread17LinearCombinationISM_Li1EffLNS29_9ScaleType4KindE0ELNS_15FloatRoundStyleE2ESM_EENS_4gemm15EpilogueDefaultEEEEEvvEEEEvNT_6ParamsE,(.L_x_260 - _ZN7cutlass13device_kernelINS_4conv6kernel13ConvUniversalINS1_16ConvProblemShapeILNS1_8OperatorE0ELi3EEENS1_10collective14CollectiveConvINS1_46MainloopSm90TmaGmmaWarpSpecializedImplicitGemmILS5_0ELi5ELi3EN4cute5tupleIJNSA_1CILi2EEENSC_ILi1EEESE_EEENS1_36KernelImplicitTmaWarpSpecializedSm90ELi1EEENSB_IJNSC_ILi256EEENSC_ILi64EEENSB_IJSJ_EEEEEENS_10bfloat16_tESM_NSA_8TiledMMAINSA_8MMA_AtomIJNSA_4SM904GMMA27MMA_64x64x16_F32BF16BF16_SSILNSQ_5MajorE0ELSS_0ELNSQ_7ScaleInE1ELST_1EEEEEENSA_6LayoutINSB_IJSE_SE_SE_EEENSB_IJNSC_ILi0EEESY_SY_EEEEENSB_IJNSA_10UnderscoreES11_S11_EEEEENS7_6detail26Sm90ImplicitGemmTileTraitsINSA_20SM90_TMA_LOAD_IM2COLENSA_14ComposedLayoutINSA_7SwizzleILi3ELi4ELi3EEENSA_18smem_ptr_flag_bitsILi16EEENSW_INSB_IJNSB_IJNSC_ILi8EEENSC_ILi32EEEEEENSB_IJSJ_SE_EEENSB_IJSE_NSC_ILi5EEEEEEEEENSB_IJNSB_IJSJ_NSC_ILi512EEEEEENSB_IJSE_SY_EEENSB_IJSY_NSC_ILi16384EEEEEEEEEEEEEvEENS15_INSA_23SM90_TMA_LOAD_MULTICASTENS17_IS19_S1B_NSW_INSB_IJNSB_IJS1C_S1C_EEES1F_S1H_EEENSB_IJS1K_S1L_NSB_IJSY_NSC_ILi4096EEEEEEEEEEEEEvEEEENS_8epilogue10collective6detail29Sm90TmaWarpSpecializedAdapterINS23_15DefaultEpilogueISM_NSB_IJNSB_IJllllEEESE_SY_EEES28_NS22_6thread17LinearCombinationISM_Li1EffLNS29_9ScaleType4KindE0ELNS_15FloatRoundStyleE2ESM_EENS_4gemm15EpilogueDefaultEEEEEvvEEEEvNT_6ParamsE)
        .other          _ZN7cutlass13device_kernelINS_4conv6kernel13ConvUniversalINS1_16ConvProblemShapeILNS1_8OperatorE0ELi3EEENS1_10collective14CollectiveConvINS1_46MainloopSm90TmaGmmaWarpSpecializedImplicitGemmILS5_0ELi5ELi3EN4cute5tupleIJNSA_1CILi2EEENSC_ILi1EEESE_EEENS1_36KernelImplicitTmaWarpSpecializedSm90ELi1EEENSB_IJNSC_ILi256EEENSC_ILi64EEENSB_IJSJ_EEEEEENS_10bfloat16_tESM_NSA_8TiledMMAINSA_8MMA_AtomIJNSA_4SM904GMMA27MMA_64x64x16_F32BF16BF16_SSILNSQ_5MajorE0ELSS_0ELNSQ_7ScaleInE1ELST_1EEEEEENSA_6LayoutINSB_IJSE_SE_SE_EEENSB_IJNSC_ILi0EEESY_SY_EEEEENSB_IJNSA_10UnderscoreES11_S11_EEEEENS7_6detail26Sm90ImplicitGemmTileTraitsINSA_20SM90_TMA_LOAD_IM2COLENSA_14ComposedLayoutINSA_7SwizzleILi3ELi4ELi3EEENSA_18smem_ptr_flag_bitsILi16EEENSW_INSB_IJNSB_IJNSC_ILi8EEENSC_ILi32EEEEEENSB_IJSJ_SE_EEENSB_IJSE_NSC_ILi5EEEEEEEEENSB_IJNSB_IJSJ_NSC_ILi512EEEEEENSB_IJSE_SY_EEENSB_IJSY_NSC_ILi16384EEEEEEEEEEEEEvEENS15_INSA_23SM90_TMA_LOAD_MULTICASTENS17_IS19_S1B_NSW_INSB_IJNSB_IJS1C_S1C_EEES1F_S1H_EEENSB_IJS1K_S1L_NSB_IJSY_NSC_ILi4096EEEEEEEEEEEEEvEEEENS_8epilogue10collective6detail29Sm90TmaWarpSpecializedAdapterINS23_15DefaultEpilogueISM_NSB_IJNSB_IJllllEEESE_SY_EEES28_NS22_6thread17LinearCombinationISM_Li1EffLNS29_9ScaleType4KindE0ELNS_15FloatRoundStyleE2ESM_EENS_4gemm15EpilogueDefaultEEEEEvvEEEEvNT_6ParamsE,@"STO_CUDA_ENTRY STV_DEFAULT"
_ZN7cutlass13device_kernelINS_4conv6kernel13ConvUniversalINS1_16ConvProblemShapeILNS1_8OperatorE0ELi3EEENS1_10collective14CollectiveConvINS1_46MainloopSm90TmaGmmaWarpSpecializedImplicitGemmILS5_0ELi5ELi3EN4cute5tupleIJNSA_1CILi2EEENSC_ILi1EEESE_EEENS1_36KernelImplicitTmaWarpSpecializedSm90ELi1EEENSB_IJNSC_ILi256EEENSC_ILi64EEENSB_IJSJ_EEEEEENS_10bfloat16_tESM_NSA_8TiledMMAINSA_8MMA_AtomIJNSA_4SM904GMMA27MMA_64x64x16_F32BF16BF16_SSILNSQ_5MajorE0ELSS_0ELNSQ_7ScaleInE1ELST_1EEEEEENSA_6LayoutINSB_IJSE_SE_SE_EEENSB_IJNSC_ILi0EEESY_SY_EEEEENSB_IJNSA_10UnderscoreES11_S11_EEEEENS7_6detail26Sm90ImplicitGemmTileTraitsINSA_20SM90_TMA_LOAD_IM2COLENSA_14ComposedLayoutINSA_7SwizzleILi3ELi4ELi3EEENSA_18smem_ptr_flag_bitsILi16EEENSW_INSB_IJNSB_IJNSC_ILi8EEENSC_ILi32EEEEEENSB_IJSJ_SE_EEENSB_IJSE_NSC_ILi5EEEEEEEEENSB_IJNSB_IJSJ_NSC_ILi512EEEEEENSB_IJSE_SY_EEENSB_IJSY_NSC_ILi16384EEEEEEEEEEEEEvEENS15_INSA_23SM90_TMA_LOAD_MULTICASTENS17_IS19_S1B_NSW_INSB_IJNSB_IJS1C_S1C_EEES1F_S1H_EEENSB_IJS1K_S1L_NSB_IJSY_NSC_ILi4096EEEEEEEEEEEEEvEEEENS_8epilogue10collective6detail29Sm90TmaWarpSpecializedAdapterINS23_15DefaultEpilogueISM_NSB_IJNSB_IJllllEEESE_SY_EEES28_NS22_6thread17LinearCombinationISM_Li1EffLNS29_9ScaleType4KindE0ELNS_15FloatRoundStyleE2ESM_EENS_4gemm15EpilogueDefaultEEEEEvvEEEEvNT_6ParamsE:
[----:B------:R-:W-:Y:S01]  /*0000*/  LDC R1, c[0x0][0x28] ;  /* 0x00000a00ff017b82 */ /* 0x000fe20000000800 */
[----:B------:R-:W0:Y:S01]  /*0010*/  S2R R9, SR_TID.X ;  /* 0x0000000000097919 */ /* 0x000e220000002100 */
[----:B------:R-:W-:Y:S01]  /*0020*/  ELECT P0, URZ, PT ;  /* 0x00000000003f782f */ /* 0x000fe20003800000 */
[----:B------:R-:W-:Y:S01]  /*0030*/  BSSY B0, `(.L_x_0) ;  /* 0x0000010000007945 */ /* 0x000fe20003800000 */
[----:B------:R-:W1:Y:S01]  /*0040*/  S2R R10, SR_CTAID.X ;  /* 0x00000000000a7919 */ /* 0x000e620000002500 */
[--C-:B0-----:R-:W-:Y:S02]  /*0050*/  SHF.R.U32.HI R0, RZ, 0x5, R9.reuse ;  /* 0x00000005ff007819 */ /* 0x101fe40000011609 */
[----:B------:R-:W-:-:S03]  /*0060*/  SHF.R.U32.HI R3, RZ, 0x7, R9 ;  /* 0x00000007ff037819 */ /* 0x000fc60000011609 */
[----:B------:R-:W0:Y:S04]  /*0070*/  SHFL.IDX PT, R2, R0, RZ, 0x1f ;  /* 0x00001fff00027589 */ /* 0x000e2800000e0000 */
[----:B------:R2:W3:Y:S01]  /*0080*/  SHFL.IDX PT, R8, R3, RZ, 0x1f ;  /* 0x00001fff03087589 */ /* 0x0004e200000e0000 */
[----:B0-----:R-:W-:-:S13]  /*0090*/  ISETP.NE.OR P0, PT, R2, RZ, !P0 ;  /* 0x000000ff0200720c */ /* 0x001fda0004705670 */
[----:B-123--:R-:W-:Y:S05]  /*00a0*/  @P0 BRA `(.L_x_1) ;  /* 0x0000000000200947 */ /* 0x00efea0003800000 */
[----:B------:R-:W-:Y:S02]  /*00b0*/  ULDC.64 UR4, c[0x0][0x198] ;  /* 0x0000660000047ab9 */ /* 0x000fe40000000a00 */
[----:B------:R-:W-:Y:S02]  /*00c0*/  UIADD3 UR6, UP0, UR4, 0xf0, URZ ;  /* 0x000000f004067890 */ /* 0x000fe4000ff1e03f */
[----:B------:R-:W-:Y:S02]  /*00d0*/  UIADD3 UR4, UP1, UR4, 0x270, URZ ;  /* 0x0000027004047890 */ /* 0x000fe4000ff3e03f */
[----:B------:R-:W-:Y:S02]  /*00e0*/  UIADD3.X UR7, URZ, UR5, URZ, UP0, !UPT ;  /* 0x000000053f077290 */ /* 0x000fe400087fe43f */
[----:B------:R-:W-:-:S07]  /*00f0*/  UIADD3.X UR5, URZ, UR5, URZ, UP1, !UPT ;  /* 0x000000053f057290 */ /* 0x000fce0008ffe43f */
[----:B------:R0:W-:Y:S02]  /*0100*/  UTMACCTL.PF [UR6] ;  /* 0x00000000060079b9 */ /* 0x0001e40008040000 */
[----:B------:R0:W-:Y:S02]  /*0110*/  UTMACCTL.PF [UR4] ;  /* 0x00000000040079b9 */ /* 0x0001e40008040000 */
[----:B0-----:R-:W-:Y:S01]  /*0120*/  NOP ;  /* 0x0000000000007918 */ /* 0x001fe20000000000 */
.L_x_1:
[----:B------:R-:W-:Y:S05]  /*0130*/  BSYNC B0 ;  /* 0x0000000000007941 */ /* 0x000fea0003800000 */
.L_x_0:
[----:B------:R-:W0:Y:S01]  /*0140*/  SHFL.IDX PT, R0, R0, RZ, 0x1f ;  /* 0x00001fff00007589 */ /* 0x000e2200000e0000 */
[----:B------:R-:W-:Y:S02]  /*0150*/  SHF.R.S32.HI R4, RZ, 0x1f, R9 ;  /* 0x0000001fff047819 */ /* 0x000fe40000011409 */
[----:B------:R-:W-:Y:S01]  /*0160*/  I2FP.F32.U32 R6, R10 ;  /* 0x0000000a00067245 */ /* 0x000fe20000201000 */
[----:B------:R-:W1:Y:S01]  /*0170*/  S2R R13, SR_CTAID.Y ;  /* 0x00000000000d7919 */ /* 0x000e620000002600 */
[----:B------:R-:W-:-:S04]  /*0180*/  LEA.HI R4, R4, R9, RZ, 0x7 ;  /* 0x0000000904047211 */ /* 0x000fc800078f38ff */
[----:B------:R-:W-:-:S05]  /*0190*/  LOP3.LUT R4, R4, 0xffffff80, RZ, 0xc0, !PT ;  /* 0xffffff8004047812 */ /* 0x000fca00078ec0ff */
[----:B------:R-:W-:-:S05]  /*01a0*/  IMAD.IADD R12, R9, 0x1, -R4 ;  /* 0x00000001090c7824 */ /* 0x000fca00078e0a04 */
[----:B------:R-:W-:-:S04]  /*01b0*/  SHF.R.S32.HI R3, RZ, 0x1f, R12 ;  /* 0x0000001fff037819 */ /* 0x000fc8000001140c */
[----:B------:R-:W-:Y:S02]  /*01c0*/  LEA.HI R3, R3, R12, RZ, 0x3 ;  /* 0x0000000c03037211 */ /* 0x000fe400078f18ff */
[----:B0-----:R-:W-:Y:S02]  /*01d0*/  ISETP.NE.AND P0, PT, R0, RZ, PT ;  /* 0x000000ff0000720c */ /* 0x001fe40003f05270 */
[--C-:B------:R-:W-:Y:S02]  /*01e0*/  SHF.R.S32.HI R4, RZ, 0x3, R3.reuse ;  /* 0x00000003ff047819 */ /* 0x100fe40000011403 */
[----:B------:R-:W-:Y:S02]  /*01f0*/  SHF.R.S32.HI R3, RZ, 0x1f, R3 ;  /* 0x0000001fff037819 */ /* 0x000fe40000011403 */
[----:B------:R-:W-:-:S07]  /*0200*/  SHF.R.S32.HI R5, RZ, 0x1f, R0 ;  /* 0x0000001fff057819 */ /* 0x000fce0000011400 */
[----:B-1----:R-:W-:Y:S05]  /*0210*/  @P0 BRA `(.L_x_2) ;  /* 0x0000000000600947 */ /* 0x002fea0003800000 */
[----:B------:R-:W0:Y:S01]  /*0220*/  S2UR UR8, SR_CgaCtaId ;  /* 0x00000000000879c3 */ /* 0x000e220000008800 */
[----:B------:R-:W-:Y:S01]  /*0230*/  UMOV UR4, 0x400 ;  /* 0x0000040000047882 */ /* 0x000fe20000000000 */
[----:B------:R-:W-:Y:S01]  /*0240*/  UMOV UR5, 0x1 ;  /* 0x0000000100057882 */ /* 0x000fe20000000000 */
[----:B------:R-:W-:Y:S01]  /*0250*/  UMOV UR6, 0x2 ;  /* 0x0000000200067882 */ /* 0x000fe20000000000 */
[----:B------:R-:W-:Y:S01]  /*0260*/  ELECT P0, URZ, PT ;  /* 0x00000000003f782f */ /* 0x000fe20003800000 */
[----:B------:R-:W-:-:S04]  /*0270*/  UIADD3 UR6, -UR6, 0x100000, URZ ;  /* 0x0010000006067890 */ /* 0x000fc8000fffe13f */
[----:B------:R-:W-:Y:S02]  /*0280*/  USHF.L.U32 UR7, UR6, 0xb, URZ ;  /* 0x0000000b06077899 */ /* 0x000fe4000800063f */
[----:B------:R-:W-:Y:S02]  /*0290*/  USHF.L.U32 UR6, UR6, 0x1, URZ ;  /* 0x0000000106067899 */ /* 0x000fe4000800063f */
[----:B0-----:R-:W-:Y:S02]  /*02a0*/  ULEA UR8, UR8, UR4, 0x18 ;  /* 0x0000000408087291 */ /* 0x001fe4000f8ec03f */
[----:B------:R-:W-:-:S04]  /*02b0*/  UIADD3 UR4, -UR5, 0x100000, URZ ;  /* 0x0010000005047890 */ /* 0x000fc8000fffe13f */
[----:B------:R-:W-:Y:S02]  /*02c0*/  USHF.L.U32 UR5, UR4, 0xb, URZ ;  /* 0x0000000b04057899 */ /* 0x000fe4000800063f */
[----:B------:R-:W-:Y:S01]  /*02d0*/  USHF.L.U32 UR4, UR4, 0x1, URZ ;  /* 0x0000000104047899 */ /* 0x000fe2000800063f */
[----:B------:R-:W0:Y:S11]  /*02e0*/  FENCE.VIEW.ASYNC.S ;  /* 0x00000000000073c6 */ /* 0x000e360000000000 */
[----:B0-----:R0:W1:Y:S01]  /*02f0*/  SYNCS.EXCH.64 URZ, [UR8+0x32000], UR4 ;  /* 0x03200004083f75b2 */ /* 0x0010620008000100 */
[----:B------:R0:W2:Y:S01]  /*0300*/  SYNCS.EXCH.64 URZ, [UR8+0x32028], UR6 ;  /* 0x03202806083f75b2 */ /* 0x0000a20008000100 */
[----:B------:R0:W3:Y:S01]  /*0310*/  SYNCS.EXCH.64 URZ, [UR8+0x32008], UR4 ;  /* 0x03200804083f75b2 */ /* 0x0000e20008000100 */
[----:B------:R0:W4:Y:S01]  /*0320*/  SYNCS.EXCH.64 URZ, [UR8+0x32030], UR6 ;  /* 0x03203006083f75b2 */ /* 0x0001220008000100 */
[----:B------:R0:W0:Y:S01]  /*0330*/  SYNCS.EXCH.64 URZ, [UR8+0x32010], UR4 ;  /* 0x03201004083f75b2 */ /* 0x0000220008000100 */
[----:B------:R0:W0:Y:S01]  /*0340*/  SYNCS.EXCH.64 URZ, [UR8+0x32038], UR6 ;  /* 0x03203806083f75b2 */ /* 0x0000220008000100 */
[----:B------:R0:W0:Y:S01]  /*0350*/  SYNCS.EXCH.64 URZ, [UR8+0x32018], UR4 ;  /* 0x03201804083f75b2 */ /* 0x0000220008000100 */
[----:B------:R0:W0:Y:S01]  /*0360*/  SYNCS.EXCH.64 URZ, [UR8+0x32040], UR6 ;  /* 0x03204006083f75b2 */ /* 0x0000220008000100 */
[----:B------:R0:W0:Y:S01]  /*0370*/  SYNCS.EXCH.64 URZ, [UR8+0x32020], UR4 ;  /* 0x03202004083f75b2 */ /* 0x0000220008000100 */
[----:B------:R0:W0:Y:S01]  /*0380*/  SYNCS.EXCH.64 URZ, [UR8+0x32048], UR6 ;  /* 0x03204806083f75b2 */ /* 0x0000220008000100 */
[----:B------:R-:W-:Y:S01]  /*0390*/  NOP ;  /* 0x0000000000007918 */ /* 0x000fe20000000000 */
.L_x_2:
[----:B0-----:R-:W-:Y:S01]  /*03a0*/  ULDC UR4, c[0x0][0x150] ;  /* 0x0000540000047ab9 */ /* 0x001fe20000000800 */
[----:B------:R-:W-:Y:S01]  /*03b0*/  LEA.HI R3, R3, R4, RZ, 0x2 ;  /* 0x0000000403037211 */ /* 0x000fe200078f10ff */
[----:B------:R-:W-:Y:S01]  /*03c0*/  FMUL R6, R6, UR4 ;  /* 0x0000000406067c20 */ /* 0x000fe20008400000 */
[----:B------:R-:W-:Y:S01]  /*03d0*/  LEA.HI R5, R5, R0, RZ, 0x2 ;  /* 0x0000000005057211 */ /* 0x000fe200078f10ff */
[----:B------:R-:W-:Y:S01]  /*03e0*/  ULDC UR4, c[0x0][0x154] ;  /* 0x0000550000047ab9 */ /* 0x000fe20000000800 */
[----:B------:R-:W-:Y:S01]  /*03f0*/  LOP3.LUT R3, R3, 0xfffffffc, RZ, 0xc0, !PT ;  /* 0xfffffffc03037812 */ /* 0x000fe200078ec0ff */
[----:B------:R-:W0:Y:S01]  /*0400*/  LDC R11, c[0x0][0x140] ;  /* 0x00005000ff0b7b82 */ /* 0x000e220000000800 */
[----:B------:R-:W-:Y:S01]  /*0410*/  LOP3.LUT R5, R5, 0x3ffffffc, RZ, 0xc0, !PT ;  /* 0x3ffffffc05057812 */ /* 0x000fe200078ec0ff */
[----:B------:R-:W5:Y:S01]  /*0420*/  F2I.U32.TRUNC.NTZ R6, R6 ;  /* 0x0000000600067305 */ /* 0x000f62000020f000 */
[----:B------:R-:W-:Y:S01]  /*0430*/  LOP3.LUT P0, RZ, R12, 0x7, RZ, 0xc0, !PT ;  /* 0x000000070cff7812 */ /* 0x000fe2000780c0ff */
[----:B------:R-:W-:Y:S01]  /*0440*/  IMAD.IADD R3, R4, 0x1, -R3 ;  /* 0x0000000104037824 */ /* 0x000fe200078e0a03 */
[----:B------:R-:W-:Y:S01]  /*0450*/  I2FP.F32.U32 R4, R13 ;  /* 0x0000000d00047245 */ /* 0x000fe20000201000 */
[----:B------:R-:W-:Y:S01]  /*0460*/  IMAD.IADD R0, R0, 0x1, -R5 ;  /* 0x0000000100007824 */ /* 0x000fe200078e0a05 */
[----:B------:R-:W-:Y:S01]  /*0470*/  ISETP.NE.AND P3, PT, R8, 0x1, PT ;  /* 0x000000010800780c */ /* 0x000fe20003f65270 */
[----:B------:R-:W-:Y:S01]  /*0480*/  NOP ;  /* 0x0000000000007918 */ /* 0x000fe20000000000 */
[----:B------:R-:W-:Y:S01]  /*0490*/  NOP ;  /* 0x0000000000007918 */ /* 0x000fe20000000000 */
[----:B------:R-:W-:-:S02]  /*04a0*/  IMAD R0, R0, 0x4, R3 ;  /* 0x0000000400007824 */ /* 0x000fc400078e0203 */
[----:B------:R-:W-:Y:S01]  /*04b0*/  FMUL R7, R4, UR4 ;  /* 0x0000000404077c20 */ /* 0x000fe20008400000 */
[----:B------:R-:W-:Y:S02]  /*04c0*/  ULDC UR4, c[0x0][0x144] ;  /* 0x0000510000047ab9 */ /* 0x000fe40000000800 */
[C---:B------:R-:W-:Y:S01]  /*04d0*/  LEA.HI R3, R0.reuse, R0, RZ, 0x1 ;  /* 0x0000000000037211 */ /* 0x040fe200078f08ff */
[----:B-----5:R-:W-:Y:S02]  /*04e0*/  IMAD.MOV R5, RZ, RZ, -R6 ;  /* 0x000000ffff057224 */ /* 0x020fe400078e0a06 */
[----:B------:R-:W5:Y:S01]  /*04f0*/  F2I.U32.TRUNC.NTZ R7, R7 ;  /* 0x0000000700077305 */ /* 0x000f62000020f000 */
[----:B------:R-:W-:Y:S01]  /*0500*/  LOP3.LUT R3, R3, 0xfffffffe, RZ, 0xc0, !PT ;  /* 0xfffffffe03037812 */ /* 0x000fe200078ec0ff */
[----:B------:R-:W-:Y:S01]  /*0510*/  IMAD R4, R5, UR4, R10 ;  /* 0x0000000405047c24 */ /* 0x000fe2000f8e020a */
[----:B------:R-:W-:Y:S01]  /*0520*/  ULDC UR4, c[0x0][0x148] ;  /* 0x0000520000047ab9 */ /* 0x000fe20000000800 */
[C---:B------:R-:W-:Y:S01]  /*0530*/  IMAD.SHL.U32 R5, R0.reuse, 0x4, RZ ;  /* 0x0000000400057824 */ /* 0x040fe200078e00ff */
[----:B0-----:R-:W-:Y:S01]  /*0540*/  ISETP.EQ.U32.AND P1, PT, R11, 0x1, PT ;  /* 0x000000010b00780c */ /* 0x001fe20003f22070 */
[----:B------:R-:W-:-:S03]  /*0550*/  IMAD.IADD R3, R0, 0x1, -R3 ;  /* 0x0000000100037824 */ /* 0x000fc600078e0a03 */
[----:B------:R-:W-:Y:S02]  /*0560*/  LOP3.LUT R0, R0, 0xc, R5, 0x78, !PT ;  /* 0x0000000c00007812 */ /* 0x000fe400078e7805 */
[----:B------:R-:W-:Y:S02]  /*0570*/  ISETP.NE.AND P4, PT, R3, R4, PT ;  /* 0x000000040300720c */ /* 0x000fe40003f85270 */
[----:B------:R-:W-:Y:S01]  /*0580*/  SHF.R.S32.HI R3, RZ, 0x1f, R2 ;  /* 0x0000001fff037819 */ /* 0x000fe20000011402 */
[----:B-----5:R-:W-:Y:S01]  /*0590*/  IMAD.MOV R6, RZ, RZ, -R7 ;  /* 0x000000ffff067224 */ /* 0x020fe200078e0a07 */
[----:B------:R-:W-:Y:S02]  /*05a0*/  ISETP.LT.U32.AND P0, PT, R0, 0x2, !P0 ;  /* 0x000000020000780c */ /* 0x000fe40004701070 */
[----:B------:R-:W-:Y:S01]  /*05b0*/  LEA.HI R3, R3, R2, RZ, 0x2 ;  /* 0x0000000203037211 */ /* 0x000fe200078f10ff */
[----:B------:R-:W-:-:S03]  /*05c0*/  IMAD R7, R6, UR4, R13 ;  /* 0x0000000406077c24 */ /* 0x000fc6000f8e020d */
[----:B------:R-:W-:-:S03]  /*05d0*/  LOP3.LUT R3, R3, 0xfffffffc, RZ, 0xc0, !PT ;  /* 0xfffffffc03037812 */ /* 0x000fc600078ec0ff */
[----:B------:R-:W-:Y:S02]  /*05e0*/  @P4 LEA.HI R4, R0, R0, RZ, 0x1 ;  /* 0x0000000000044211 */ /* 0x000fe400078f08ff */
[----:B------:R-:W-:Y:S01]  /*05f0*/  IMAD.IADD R5, R2, 0x1, -R3 ;  /* 0x0000000102057824 */ /* 0x000fe200078e0a03 */
[----:B------:R-:W-:Y:S02]  /*0600*/  SEL R3, RZ, 0x1, !P0 ;  /* 0x00000001ff037807 */ /* 0x000fe40004000000 */
[----:B------:R-:W-:Y:S02]  /*0610*/  @P4 SHF.R.S32.HI R4, RZ, 0x1, R4 ;  /* 0x00000001ff044819 */ /* 0x000fe40000011404 */
[----:B------:R-:W-:Y:S02]  /*0620*/  LOP3.LUT P2, RZ, R8, R5, RZ, 0xfc, !PT ;  /* 0x0000000508ff7212 */ /* 0x000fe4000784fcff */
[----:B------:R-:W-:Y:S01]  /*0630*/  @P4 ISETP.NE.AND P5, PT, R4, R7, PT ;  /* 0x000000070400420c */ /* 0x000fe20003fa5270 */
[----:B------:R-:W-:Y:S01]  /*0640*/  IMAD.MOV.U32 R4, RZ, RZ, 0x1 ;  /* 0x00000001ff047424 */ /* 0x000fe200078e00ff */
[----:B------:R-:W-:-:S02]  /*0650*/  SEL R2, RZ, 0x1, P2 ;  /* 0x00000001ff027807 */ /* 0x000fc40001000000 */
[----:B------:R-:W-:Y:S02]  /*0660*/  @P4 SEL R4, RZ, 0x1, P5 ;  /* 0x00000001ff044807 */ /* 0x000fe40002800000 */
[----:B------:R-:W-:Y:S02]  /*0670*/  SEL R2, R2, 0x2, P3 ;  /* 0x0000000202027807 */ /* 0x000fe40001800000 */
[----:B------:R-:W-:Y:S01]  /*0680*/  LOP3.LUT R4, R4, R3, RZ, 0xc0, !PT ;  /* 0x0000000304047212 */ /* 0x000fe200078ec0ff */
[----:B------:R-:W-:Y:S06]  /*0690*/  @!P1 BRA `(.L_x_3) ;  /* 0x0000000000089947 */ /* 0x000fec0003800000 */
[----:B-1234-:R-:W-:Y:S01]  /*06a0*/  UCGABAR_ARV ;  /* 0x00000000000079c7 */ /* 0x01efe20008000000 */
[----:B------:R-:W-:Y:S05]  /*06b0*/  BRA `(.L_x_4) ;  /* 0x0000000000047947 */ /* 0x000fea0003800000 */
.L_x_3:
[----:B-1234-:R-:W-:Y:S01]  /*06c0*/  NOP ;  /* 0x0000000000007918 */ /* 0x01efe20000000000 */
.L_x_4:
[----:B------:R-:W-:Y:S01]  /*06d0*/  ULDC.64 UR4, c[0x0][0x618] ;  /* 0x0001860000047ab9 */ /* 0x000fe20000000a00 */
[----:B------:R-:W-:Y:S01]  /*06e0*/  ULDC.64 UR12, c[0x0][0x208] ;  /* 0x00008200000c7ab9 */ /* 0x000fe20000000a00 */
[----:B------:R-:W-:-:S04]  /*06f0*/  ISETP.NE.U32.AND P0, PT, RZ, UR4, PT ;  /* 0x00000004ff007c0c */ /* 0x000fc8000bf05070 */
[----:B------:R-:W-:-:S13]  /*0700*/  ISETP.NE.AND.EX P0, PT, RZ, UR5, PT, P0 ;  /* 0x00000005ff007c0c */ /* 0x000fda000bf05300 */
[----:B------:R-:W-:Y:S05]  /*0710*/  @!P0 BRA `(.L_x_5) ;  /* 0x00000000001c8947 */ /* 0x000fea0003800000 */
[----:B------:R-:W0:Y:S02]  /*0720*/  LDC.64 R6, c[0x0][0x618] ;  /* 0x00018600ff067b82 */ /* 0x000e240000000a00 */
[----:B0-----:R-:W2:Y:S02]  /*0730*/  LDG.E.64 R6, desc[UR12][R6.64] ;  /* 0x0000000c06067981 */ /* 0x001ea4000c1e1b00 */
[----:B--2---:R-:W-:-:S04]  /*0740*/  ISETP.NE.U32.AND P0, PT, R6, RZ, PT ;  /* 0x000000ff0600720c */ /* 0x004fc80003f05070 */
[----:B------:R-:W-:-:S13]  /*0750*/  ISETP.NE.AND.EX P0, PT, R7, RZ, PT, P0 ;  /* 0x000000ff0700720c */ /* 0x000fda0003f05300 */
[----:B------:R-:W-:Y:S05]  /*0760*/  @!P0 BRA `(.L_x_5) ;  /* 0x0000000000088947 */ /* 0x000fea0003800000 */
[----:B------:R0:W5:Y:S01]  /*0770*/  LD.E R11, desc[UR12][R6.64] ;  /* 0x0000000c060b7980 */ /* 0x000162000c101900 */
[----:B------:R-:W-:Y:S05]  /*0780*/  BRA `(.L_x_6) ;  /* 0x0000000000207947 */ /* 0x000fea0003800000 */
.L_x_5:
[----:B------:R-:W-:Y:S02]  /*0790*/  ULDC.64 UR4, c[0x0][0x608] ;  /* 0x0001820000047ab9 */ /* 0x000fe40000000a00 */
[----:B------:R-:W-:-:S04]  /*07a0*/  ISETP.NE.U32.AND P0, PT, RZ, UR4, PT ;  /* 0x00000004ff007c0c */ /* 0x000fc8000bf05070 */
[----:B------:R-:W-:-:S13]  /*07b0*/  ISETP.NE.AND.EX P0, PT, RZ, UR5, PT, P0 ;  /* 0x00000005ff007c0c */ /* 0x000fda000bf05300 */
[----:B------:R-:W-:Y:S05]  /*07c0*/  @!P0 BRA `(.L_x_7) ;  /* 0x00000000000c8947 */ /* 0x000fea0003800000 */
[----:B------:R-:W0:Y:S02]  /*07d0*/  LDC.64 R6, c[0x0][0x608] ;  /* 0x00018200ff067b82 */ /* 0x000e240000000a00 */
[----:B0-----:R1:W5:Y:S01]  /*07e0*/  LDG.E R11, desc[UR12][R6.64] ;  /* 0x0000000c060b7981 */ /* 0x001362000c1e1900 */
[----:B------:R-:W-:Y:S05]  /*07f0*/  BRA `(.L_x_6) ;  /* 0x0000000000047947 */ /* 0x000fea0003800000 */
.L_x_7:
[----:B------:R-:W2:Y:S02]  /*0800*/  LDC R11, c[0x0][0x600] ;  /* 0x00018000ff0b7b82 */ /* 0x000ea40000000800 */
.L_x_6:
[----:B------:R-:W-:Y:S02]  /*0810*/  ULDC.64 UR4, c[0x0][0x620] ;  /* 0x0001880000047ab9 */ /* 0x000fe40000000a00 */
[----:B------:R-:W-:-:S04]  /*0820*/  ISETP.NE.U32.AND P0, PT, RZ, UR4, PT ;  /* 0x00000004ff007c0c */ /* 0x000fc8000bf05070 */
[----:B------:R-:W-:-:S13]  /*0830*/  ISETP.NE.AND.EX P0, PT, RZ, UR5, PT, P0 ;  /* 0x00000005ff007c0c */ /* 0x000fda000bf05300 */
[----:B------:R-:W-:Y:S05]  /*0840*/  @!P0 BRA `(.L_x_8) ;  /* 0x00000000001c8947 */ /* 0x000fea0003800000 */
[----:B01----:R-:W0:Y:S02]  /*0850*/  LDC.64 R6, c[0x0][0x620] ;  /* 0x00018800ff067b82 */ /* 0x003e240000000a00 */
[----:B0-----:R-:W3:Y:S02]  /*0860*/  LDG.E.64 R6, desc[UR12][R6.64] ;  /* 0x0000000c06067981 */ /* 0x001ee4000c1e1b00 */
[----:B---3--:R-:W-:-:S04]  /*0870*/  ISETP.NE.U32.AND P0, PT, R6, RZ, PT ;  /* 0x000000ff0600720c */ /* 0x008fc80003f05070 */
[----:B------:R-:W-:-:S13]  /*0880*/  ISETP.NE.AND.EX P0, PT, R7, RZ, PT, P0 ;  /* 0x000000ff0700720c */ /* 0x000fda0003f05300 */
[----:B------:R-:W-:Y:S05]  /*0890*/  @!P0 BRA `(.L_x_8) ;  /* 0x0000000000088947 */ /* 0x000fea0003800000 */
[----:B------:R0:W5:Y:S01]  /*08a0*/  LD.E R14, desc[UR12][R6.64] ;  /* 0x0000000c060e7980 */ /* 0x000162000c101900 */
[----:B------:R-:W-:Y:S05]  /*08b0*/  BRA `(.L_x_9) ;  /* 0x0000000000207947 */ /* 0x000fea0003800000 */
.L_x_8:
[----:B------:R-:W-:Y:S02]  /*08c0*/  ULDC.64 UR4, c[0x0][0x610] ;  /* 0x0001840000047ab9 */ /* 0x000fe40000000a00 */
[----:B------:R-:W-:-:S04]  /*08d0*/  ISETP.NE.U32.AND P0, PT, RZ, UR4, PT ;  /* 0x00000004ff007c0c */ /* 0x000fc8000bf05070 */
[----:B------:R-:W-:-:S13]  /*08e0*/  ISETP.NE.AND.EX P0, PT, RZ, UR5, PT, P0 ;  /* 0x00000005ff007c0c */ /* 0x000fda000bf05300 */
[----:B------:R-:W-:Y:S05]  /*08f0*/  @!P0 BRA `(.L_x_10) ;  /* 0x00000000000c8947 */ /* 0x000fea0003800000 */
[----:B------:R-:W3:Y:S02]  /*0900*/  LDC.64 R14, c[0x0][0x610] ;  /* 0x00018400ff0e7b82 */ /* 0x000ee40000000a00 */
[----:B---3--:R3:W5:Y:S01]  /*0910*/  LDG.E R14, desc[UR12][R14.64] ;  /* 0x0000000c0e0e7981 */ /* 0x008762000c1e1900 */
[----:B------:R-:W-:Y:S05]  /*0920*/  BRA `(.L_x_9) ;  /* 0x0000000000047947 */ /* 0x000fea0003800000 */
.L_x_10:
[----:B------:R-:W4:Y:S02]  /*0930*/  LDC R14, c[0x0][0x604] ;  /* 0x00018100ff0e7b82 */ /* 0x000f240000000800 */
.L_x_9:
[----:B------:R-:W1:Y:S01]  /*0940*/  LDC R3, c[0x0][0x3e8] ;  /* 0x0000fa00ff037b82 */ /* 0x000e620000000800 */
[----:B------:R-:W-:Y:S01]  /*0950*/  ULDC UR4, c[0x0][0x3dc] ;  /* 0x0000f70000047ab9 */ /* 0x000fe20000000800 */
[----:B------:R-:W-:Y:S01]  /*0960*/  ULDC.64 UR6, c[0x0][0x3e0] ;  /* 0x0000f80000067ab9 */ /* 0x000fe20000000a00 */
[----:B------:R-:W-:Y:S02]  /*0970*/  UIADD3 UR4, UR4, 0x3f, URZ ;  /* 0x0000003f04047890 */ /* 0x000fe4000fffe03f */
[----:B------:R-:W-:Y:S02]  /*0980*/  UIMAD UR6, UR7, UR6, URZ ;  /* 0x00000006070672a4 */ /* 0x000fe4000f8e023f */
[----:B------:R-:W-:-:S04]  /*0990*/  USHF.R.S32.HI UR5, URZ, 0x1f, UR4 ;  /* 0x0000001f3f057899 */ /* 0x000fc80008011404 */
[----:B------:R-:W-:-:S04]  /*09a0*/  ULEA.HI UR5, UR5, UR4, URZ, 0x6 ;  /* 0x0000000405057291 */ /* 0x000fc8000f8f303f */
[----:B------:R-:W-:Y:S01]  /*09b0*/  USHF.R.S32.HI UR15, URZ, 0x6, UR5 ;  /* 0x000000063f0f7899 */ /* 0x000fe20008011405 */
[----:B-1----:R-:W-:-:S05]  /*09c0*/  IMAD R3, R3, UR6, RZ ;  /* 0x0000000603037c24 */ /* 0x002fca000f8e02ff */
[----:B------:R-:W-:Y:S01]  /*09d0*/  IMAD R3, R3, UR15, RZ ;  /* 0x0000000f03037c24 */ /* 0x000fe2000f8e02ff */
[----:B------:R-:W-:Y:S06]  /*09e0*/  @!P1 BRA `(.L_x_11) ;  /* 0x00000000000c9947 */ /* 0x000fec0003800000 */
[----:B------:R-:W-:Y:S01]  /*09f0*/  UCGABAR_WAIT ;  /* 0x0000000000007dc7 */ /* 0x000fe20008000000 */
[----:B------:R-:W-:Y:S01]  /*0a00*/  CCTL.IVALL ;  /* 0x00000000ff00798f */ /* 0x000fe20002000000 */
[----:B------:R-:W-:Y:S05]  /*0a10*/  BRA `(.L_x_12) ;  /* 0x0000000000047947 */ /* 0x000fea0003800000 */
.L_x_11:
[----:B------:R-:W-:Y:S06]  /*0a20*/  BAR.SYNC.DEFER_BLOCKING 0x0 ;  /* 0x0000000000007b1d */ /* 0x000fec0000010000 */
.L_x_12:
[----:B------:R-:W-:-:S13]  /*0a30*/  ISETP.NE.AND P0, PT, R8, RZ, PT ;  /* 0x000000ff0800720c */ /* 0x000fda0003f05270 */
[----:B------:R-:W-:Y:S05]  /*0a40*/  @!P0 BRA `(.L_x_13) ;  /* 0x000000b400f88947 */ /* 0x000fea0003800000 */
[----:B------:R-:W-:-:S13]  /*0a50*/  ISETP.NE.AND P0, PT, R8, 0x1, PT ;  /* 0x000000010800780c */ /* 0x000fda0003f05270 */
[----:B------:R-:W-:Y:S05]  /*0a60*/  @P0 EXIT ;  /* 0x000000000000094d */ /* 0x000fea0003800000 */
[----:B------:R-:W-:Y:S01]  /*0a70*/  ISETP.GE.AND P0, PT, R3, 0x1, PT ;  /* 0x000000010300780c */ /* 0x000fe20003f06270 */
[----:B------:R-:W-:Y:S01]  /*0a80*/  UMOV UR4, URZ ;  /* 0x0000003f00047c82 */ /* 0x000fe20008000000 */
[----:B------:R-:W-:Y:S02]  /*0a90*/  CS2R R54, SRZ ;  /* 0x0000000000367805 */ /* 0x000fe4000001ff00 */
[----:B------:R-:W-:Y:S02]  /*0aa0*/  CS2R R120, SRZ ;  /* 0x0000000000787805 */ /* 0x000fe4000001ff00 */
[----:B------:R-:W-:Y:S02]  /*0ab0*/  CS2R R122, SRZ ;  /* 0x00000000007a7805 */ /* 0x000fe4000001ff00 */
[----:B------:R-:W-:Y:S02]  /*0ac0*/  CS2R R124, SRZ ;  /* 0x00000000007c7805 */ /* 0x000fe4000001ff00 */
[----:B------:R-:W-:-:S02]  /*0ad0*/  CS2R R126, SRZ ;  /* 0x00000000007e7805 */ /* 0x000fc4000001ff00 */
[----:B------:R-:W-:Y:S02]  /*0ae0*/  CS2R R128, SRZ ;  /* 0x0000000000807805 */ /* 0x000fe4000001ff00 */
        /* <DEDUP_REMOVED lines=57> */
[----:B------:R-:W-:Y:S01]  /*0e80*/  CS2R R52, SRZ ;  /* 0x0000000000347805 */ /* 0x000fe2000001ff00 */
[----:B------:R-:W-:Y:S06]  /*0e90*/  @!P0 BRA `(.L_x_14) ;  /* 0x0000000400688947 */ /* 0x000fec0003800000 */
[----:B------:R-:W-:-:S04]  /*0ea0*/  LOP3.LUT R5, R2, 0x1, RZ, 0xfc, !PT ;  /* 0x0000000102057812 */ /* 0x000fc800078efcff */
[----:B------:R-:W-:-:S13]  /*0eb0*/  ISETP.NE.AND P1, PT, R5, 0x3, PT ;  /* 0x000000030500780c */ /* 0x000fda0003f25270 */
[----:B------:R-:W-:Y:S05]  /*0ec0*/  @!P1 BRA `(.L_x_15) ;  /* 0x0000000000049947 */ /* 0x000fea0003800000 */
[----:B------:R-:W-:Y:S01]  /*0ed0*/  BPT.TRAP 0x1 ;  /* 0x000000040000795c */ /* 0x000fe20000300000 */
.L_x_15:
[----:B------:R-:W1:Y:S01]  /*0ee0*/  S2UR UR5, SR_CgaCtaId ;  /* 0x00000000000579c3 */ /* 0x000e620000008800 */
[----:B------:R-:W-:Y:S01]  /*0ef0*/  SHF.L.U32 R5, RZ, 0x1f, RZ ;  /* 0x0000001fff057819 */ /* 0x000fe200000006ff */
[----:B------:R-:W-:Y:S02]  /*0f00*/  UMOV UR4, 0x400 ;  /* 0x0000040000047882 */ /* 0x000fe40000000000 */
[----:B-1----:R-:W-:-:S12]  /*0f10*/  ULEA UR4, UR5, UR4, 0x18 ;  /* 0x0000000405047291 */ /* 0x002fd8000f8ec03f */
.L_x_16:
[----:B0-----:R-:W-:-:S04]  /*0f20*/  IMAD.U32 R6, RZ, RZ, UR4 ;  /* 0x00000004ff067e24 */ /* 0x001fc8000f8e00ff */
[----:B------:R0:W1:Y:S03]  /*0f30*/  SYNCS.PHASECHK.TRANS64.TRYWAIT P1, [R6+URZ+0x32000], R5 ;  /* 0x03200005060075a7 */ /* 0x000066000802017f */
[----:B-1----:R-:W-:Y:S05]  /*0f40*/  @!P1 NANOSLEEP.SYNCS 0x989680 ;  /* 0x009896800000995d */ /* 0x002fea0003900000 */
[----:B------:R-:W1:Y:S02]  /*0f50*/  @!P1 SYNCS.PHASECHK.TRANS64 P1, [R6+URZ+0x32000], R5 ;  /* 0x03200005060095a7 */ /* 0x000e64000802007f */
[----:B-1----:R-:W-:Y:S05]  /*0f60*/  @!P1 BRA `(.L_x_16) ;  /* 0xfffffffc00ec9947 */ /* 0x002fea000383ffff */
[----:B------:R-:W-:Y:S01]  /*0f70*/  UIADD3 UR5, UR4, 0x28000, URZ ;  /* 0x0002800004057890 */ /* 0x000fe2000fffe03f */
[----:B------:R-:W-:Y:S01]  /*0f80*/  WARPGROUP.ARRIVE ;  /* 0x00000000000079c5 */ /* 0x000fe20000000000 */
[----:B------:R-:W-:Y:S02]  /*0f90*/  USHF.R.U32.HI UR4, URZ, 0x4, UR4 ;  /* 0x000000043f047899 */ /* 0x000fe40008011604 */
[----:B------:R-:W-:Y:S02]  /*0fa0*/  USHF.R.U32.HI UR5, URZ, 0x4, UR5 ;  /* 0x000000043f057899 */ /* 0x000fe40008011605 */
[----:B------:R-:W-:Y:S02]  /*0fb0*/  ULOP3.LUT UR4, UR4, 0x3fff, URZ, 0xc0, !UPT ;  /* 0x00003fff04047892 */ /* 0x000fe4000f8ec03f */
[----:B------:R-:W-:Y:S02]  /*0fc0*/  ULOP3.LUT UR5, UR5, 0x3fff, URZ, 0xc0, !UPT ;  /* 0x00003fff05057892 */ /* 0x000fe4000f8ec03f */
[----:B------:R-:W-:-:S02]  /*0fd0*/  ULOP3.LUT UR4, UR4, 0x10000, URZ, 0xfc, !UPT ;  /* 0x0001000004047892 */ /* 0x000fc4000f8efc3f */
[----:B------:R-:W-:Y:S02]  /*0fe0*/  ULOP3.LUT UR6, UR5, 0x10000, URZ, 0xfc, !UPT ;  /* 0x0001000005067892 */ /* 0x000fe4000f8efc3f */
[----:B------:R-:W-:Y:S02]  /*0ff0*/  UIADD3 UR5, UR4, 0x200, URZ ;  /* 0x0000020004057890 */ /* 0x000fe4000fffe03f */
[----:B------:R-:W-:Y:S02]  /*1000*/  UIADD3 UR7, UR4, 0x400, URZ ;  /* 0x0000040004077890 */ /* 0x000fe4000fffe03f */
[----:B------:R-:W-:Y:S01]  /*1010*/  UMOV UR8, UR4 ;  /* 0x0000000400087c82 */ /* 0x000fe20008000000 */
[----:B------:R-:W-:Y:S01]  /*1020*/  UMOV UR9, 0x40000040 ;  /* 0x4000004000097882 */ /* 0x000fe20000000000 */
[----:B------:R-:W-:Y:S01]  /*1030*/  UMOV UR10, UR6 ;  /* 0x00000006000a7c82 */ /* 0x000fe20008000000 */
[----:B------:R-:W-:Y:S01]  /*1040*/  UMOV UR11, 0x40000040 ;  /* 0x40000040000b7882 */ /* 0x000fe20000000000 */
[----:B------:R-:W-:Y:S01]  /*1050*/  UIADD3 UR14, UR4, 0x600, URZ ;  /* 0x00000600040e7890 */ /* 0x000fe2000fffe03f */
[----:B------:R-:W-:Y:S01]  /*1060*/  HGMMA.64x64x16.F32.BF16 R120, gdesc[UR8], RZ, !UPT ;  /* 0x00e00000087879f0 */ /* 0x000fe2000c7018ff */
        /* <DEDUP_REMOVED lines=12> */
[----:B------:R-:W-:-:S02]  /*1130*/  UIADD3 UR8, UR4, 0x2, URZ ;  /* 0x0000000204087890 */ /* 0x000fc4000fffe03f */
[----:B------:R-:W-:Y:S01]  /*1140*/  UIADD3 UR10, UR6, 0x2, URZ ;  /* 0x00000002060a7890 */ /* 0x000fe2000fffe03f */
[----:B------:R-:W-:Y:S01]  /*1150*/  UMOV UR9, 0x40000040 ;  /* 0x4000004000097882 */ /* 0x000fe20000000000 */
[----:B------:R-:W-:-:S07]  /*1160*/  UMOV UR11, 0x40000040 ;  /* 0x40000040000b7882 */ /* 0x000fce0000000000 */
[----:B------:R-:W-:Y:S01]  /*1170*/  HGMMA.64x64x16.F32.BF16 R120, gdesc[UR8], R120 ;  /* 0x00e00000087879f0 */ /* 0x000fe20008701878 */
[----:B------:R-:W-:Y:S01]  /*1180*/  UMOV UR8, UR5 ;  /* 0x0000000500087c82 */ /* 0x000fe20008000000 */
[----:B------:R-:W-:Y:S01]  /*1190*/  UMOV UR9, 0x40000040 ;  /* 0x4000004000097882 */ /* 0x000fe20000000000 */
[----:B------:R-:W-:Y:S01]  /*11a0*/  UIADD3 UR5, UR4, 0x204, URZ ;  /* 0x0000020404057890 */ /* 0x000fe2000fffe03f */
        /* <DEDUP_REMOVED lines=19> */
[----:B------:R-:W-:Y:S02]  /*12e0*/  UMOV UR9, 0x40000040 ;  /* 0x4000004000097882 */ /* 0x000fe40000000000 */
[----:B------:R-:W-:Y:S01]  /*12f0*/  HGMMA.64x64x16.F32.BF16 R56, gdesc[UR8], R56 ;  /* 0x00e00000083879f0 */ /* 0x000fe20008701838 */
[----:B------:R-:W-:Y:S01]  /*1300*/  UMOV UR8, UR14 ;  /* 0x0000000e00087c82 */ /* 0x000fe20008000000 */
[----:B------:R-:W-:-:S02]  /*1310*/  UMOV UR9, 0x40000040 ;  /* 0x4000004000097882 */ /* 0x000fc40000000000 */
[----:B------:R-:W-:Y:S01]  /*1320*/  HGMMA.64x64x16.F32.BF16 R24, gdesc[UR8], R24 ;  /* 0x00e00000081879f0 */ /* 0x000fe20008701818 */
[----:B------:R-:W-:Y:S02]  /*1330*/  UIADD3 UR8, UR4, 0x6, URZ ;  /* 0x0000000604087890 */ /* 0x000fe4000fffe03f */
[----:B------:R-:W-:Y:S02]  /*1340*/  UIADD3 UR10, UR6, 0x6, URZ ;  /* 0x00000006060a7890 */ /* 0x000fe4000fffe03f */
[----:B------:R-:W-:Y:S01]  /*1350*/  UIADD3 UR6, UR4, 0x406, URZ ;  /* 0x0000040604067890 */ /* 0x000fe2000fffe03f */
[----:B------:R-:W-:Y:S01]  /*1360*/  UMOV UR9, 0x40000040 ;  /* 0x4000004000097882 */ /* 0x000fe20000000000 */
[----:B------:R-:W-:Y:S01]  /*1370*/  UMOV UR11, 0x40000040 ;  /* 0x40000040000b7882 */ /* 0x000fe20000000000 */
[----:B------:R-:W-:-:S04]  /*1380*/  UIADD3 UR4, UR4, 0x606, URZ ;  /* 0x0000060604047890 */ /* 0x000fc8000fffe03f */
[----:B------:R-:W-:Y:S01]  /*1390*/  HGMMA.64x64x16.F32.BF16 R120, gdesc[UR8], R120 ;  /* 0x00e00000087879f0 */ /* 0x000fe20008701878 */
[----:B------:R-:W-:Y:S01]  /*13a0*/  UMOV UR8, UR5 ;  /* 0x0000000500087c82 */ /* 0x000fe20008000000 */
[----:B------:R-:W-:Y:S02]  /*13b0*/  UMOV UR9, 0x40000040 ;  /* 0x4000004000097882 */ /* 0x000fe40000000000 */
[----:B------:R-:W-:Y:S01]  /*13c0*/  HGMMA.64x64x16.F32.BF16 R88, gdesc[UR8], R88 ;  /* 0x00e00000085879f0 */ /* 0x000fe20008701858 */
[----:B------:R-:W-:Y:S01]  /*13d0*/  UMOV UR8, UR6 ;  /* 0x0000000600087c82 */ /* 0x000fe20008000000 */
[----:B------:R-:W-:Y:S02]  /*13e0*/  UMOV UR9, 0x40000040 ;  /* 0x4000004000097882 */ /* 0x000fe40000000000 */
[----:B------:R-:W-:Y:S01]  /*13f0*/  HGMMA.64x64x16.F32.BF16 R56, gdesc[UR8], R56 ;  /* 0x00e00000083879f0 */ /* 0x000fe20008701838 */
[----:B------:R-:W-:Y:S01]  /*1400*/  UMOV UR8, UR4 ;  /* 0x0000000400087c82 */ /* 0x000fe20008000000 */
[----:B------:R-:W-:Y:S01]  /*1410*/  UMOV UR9, 0x40000040 ;  /* 0x4000004000097882 */ /* 0x000fe20000000000 */
[----:B------:R-:W-:Y:S01]  /*1420*/  UMOV UR4, 0x1 ;  /* 0x0000000100047882 */ /* 0x000fe20000000000 */
[----:B------:R-:W-:Y:S04]  /*1430*/  HGMMA.64x64x16.F32.BF16 R24, gdesc[UR8], R24, gsb0 ;  /* 0x00e00000081879f0 */ /* 0x000fe80008001818 */
.L_x_14:
[----:B0-----:R-:W-:-:S05]  /*1440*/  VIMNMX R6, R3, 0x1, PT ;  /* 0x0000000103067848 */ /* 0x001fca0003fe0100 */
[----:B------:R-:W-:-:S05]  /*1450*/  IMAD.IADD R6, R3, 0x1, -R6 ;  /* 0x0000000103067824 */ /* 0x000fca00078e0a06 */
[----:B------:R-:W-:-:S13]  /*1460*/  ISETP.GE.AND P1, PT, R6, 0x1, PT ;  /* 0x000000010600780c */ /* 0x000fda0003f26270 */
[----:B------:R-:W-:Y:S05]  /*1470*/  @!P1 BRA `(.L_x_17) ;  /* 0x0000000400e89947 */ /* 0x000fea0003800000 */
[----:B------:R-:W0:Y:S01]  /*1480*/  S2UR UR6, SR_CgaCtaId ;  /* 0x00000000000679c3 */ /* 0x000e220000008800 */
[----:B------:R-:W-:Y:S01]  /*1490*/  UMOV UR5, 0x400 ;  /* 0x0000040000057882 */ /* 0x000fe20000000000 */
[----:B------:R-:W-:Y:S01]  /*14a0*/  LOP3.LUT R10, R2, 0x1, RZ, 0xfc, !PT ;  /* 0x00000001020a7812 */ /* 0x000fe200078efcff */
[----:B------:R-:W-:Y:S01]  /*14b0*/  IMAD.MOV.U32 R9, RZ, RZ, RZ ;  /* 0x000000ffff097224 */ /* 0x000fe200078e00ff */
[----:B------:R-:W-:Y:S01]  /*14c0*/  UISETP.NE.U32.AND UP0, UPT, UR4, URZ, UPT ;  /* 0x0000003f0400728c */ /* 0x000fe2000bf05070 */
[----:B------:R-:W-:Y:S02]  /*14d0*/  IMAD.MOV.U32 R3, RZ, RZ, R6 ;  /* 0x000000ffff037224 */ /* 0x000fe400078e0006 */
[----:B------:R-:W-:Y:S01]  /*14e0*/  IMAD.MOV.U32 R5, RZ, RZ, RZ ;  /* 0x000000ffff057224 */ /* 0x000fe200078e00ff */
[----:B0-----:R-:W-:-:S04]  /*14f0*/  ULEA UR5, UR6, UR5, 0x18 ;  /* 0x0000000506057291 */ /* 0x001fc8000f8ec03f */
[----:B------:R-:W-:Y:S02]  /*1500*/  UIADD3 UR7, UR5, 0x28000, URZ ;  /* 0x0002800005077890 */ /* 0x000fe4000fffe03f */
[----:B------:R-:W-:Y:S02]  /*1510*/  USHF.R.U32.HI UR6, URZ, 0x4, UR5 ;  /* 0x000000043f067899 */ /* 0x000fe40008011605 */
[----:B------:R-:W-:Y:S02]  /*1520*/  USHF.R.U32.HI UR7, URZ, 0x4, UR7 ;  /* 0x000000043f077899 */ /* 0x000fe40008011607 */
[----:B------:R-:W-:Y:S02]  /*1530*/  ULOP3.LUT UR6, UR6, 0x3fff, URZ, 0xc0, !UPT ;  /* 0x00003fff06067892 */ /* 0x000fe4000f8ec03f */
[----:B------:R-:W-:Y:S02]  /*1540*/  ULOP3.LUT UR7, UR7, 0x3fff, URZ, 0xc0, !UPT ;  /* 0x00003fff07077892 */ /* 0x000fe4000f8ec03f */
[----:B------:R-:W-:-:S02]  /*1550*/  ULOP3.LUT UR6, UR6, 0x10000, URZ, 0xfc, !UPT ;  /* 0x0001000006067892 */ /* 0x000fc4000f8efc3f */
[----:B------:R-:W-:-:S12]  /*1560*/  ULOP3.LUT UR7, UR7, 0x10000, URZ, 0xfc, !UPT ;  /* 0x0001000007077892 */ /* 0x000fd8000f8efc3f */
.L_x_22:
[----:B------:R-:W-:-:S13]  /*1570*/  ISETP.NE.AND P2, PT, R10, 0x3, PT ;  /* 0x000000030a00780c */ /* 0x000fda0003f45270 */
[----:B------:R-:W-:Y:S05]  /*1580*/  @!P2 BRA `(.L_x_18) ;  /* 0x000000000004a947 */ /* 0x000fea0003800000 */
[----:B------:R-:W-:Y:S01]  /*1590*/  BPT.TRAP 0x1 ;  /* 0x000000040000795c */ /* 0x000fe20000300000 */
.L_x_18:
[----:B------:R-:W-:Y:S01]  /*15a0*/  SHF.L.U32 R7, R9, 0x1f, RZ ;  /* 0x0000001f09077819 */ /* 0x000fe200000006ff */
[----:B------:R-:W-:-:S12]  /*15b0*/  ULEA UR8, UR4, UR5, 0x3 ;  /* 0x0000000504087291 */ /* 0x000fd8000f8e183f */
.L_x_19:
[----:B0-----:R-:W-:-:S04]  /*15c0*/  IMAD.U32 R8, RZ, RZ, UR8 ;  /* 0x00000008ff087e24 */ /* 0x001fc8000f8e00ff */
[----:B------:R0:W1:Y:S03]  /*15d0*/  SYNCS.PHASECHK.TRANS64.TRYWAIT P1, [R8+URZ+0x32000], R7 ;  /* 0x03200007080075a7 */ /* 0x000066000802017f */
[----:B-1----:R-:W-:Y:S05]  /*15e0*/  @!P1 NANOSLEEP.SYNCS 0x989680 ;  /* 0x009896800000995d */ /* 0x002fea0003900000 */
[----:B------:R-:W1:Y:S02]  /*15f0*/  @!P1 SYNCS.PHASECHK.TRANS64 P1, [R8+URZ+0x32000], R7 ;  /* 0x03200007080095a7 */ /* 0x000e64000802007f */
[----:B-1----:R-:W-:Y:S05]  /*1600*/  @!P1 BRA `(.L_x_19) ;  /* 0xfffffffc00ec9947 */ /* 0x002fea000383ffff */
[----:B------:R-:W-:Y:S01]  /*1610*/  ULEA UR8, UR4, UR6, 0xb ;  /* 0x0000000604087291 */ /* 0x000fe2000f8e583f */
[----:B------:R-:W-:Y:S01]  /*1620*/  WARPGROUP.ARRIVE ;  /* 0x00000000000079c5 */ /* 0x000fe20000000000 */
[----:B------:R-:W-:Y:S02]  /*1630*/  ULEA UR10, UR4, UR7, 0x9 ;  /* 0x00000007040a7291 */ /* 0x000fe4000f8e483f */
[----:B------:R-:W-:Y:S02]  /*1640*/  UIADD3 UR16, UR8, 0x200, URZ ;  /* 0x0000020008107890 */ /* 0x000fe4000fffe03f */
[----:B------:R-:W-:Y:S01]  /*1650*/  UIADD3 UR14, UR8, 0x400, URZ ;  /* 0x00000400080e7890 */ /* 0x000fe2000fffe03f */
[----:B------:R-:W-:Y:S01]  /*1660*/  UMOV UR9, 0x40000040 ;  /* 0x4000004000097882 */ /* 0x000fe20000000000 */
[----:B------:R-:W-:Y:S01]  /*1670*/  UMOV UR11, 0x40000040 ;  /* 0x40000040000b7882 */ /* 0x000fe20000000000 */
[----:B------:R-:W-:Y:S02]  /*1680*/  UMOV UR18, UR10 ;  /* 0x0000000a00127c82 */ /* 0x000fe40008000000 */
[----:B------:R-:W-:Y:S01]  /*1690*/  HGMMA.64x64x16.F32.BF16 R120, gdesc[UR8], R120, UP0 ;  /* 0x00e00000087879f0 */ /* 0x000fe2000bf01878 */
[----:B------:R-:W-:Y:S01]  /*16a0*/  UIADD3 UR9, UR8, 0x600, URZ ;  /* 0x0000060008097890 */ /* 0x000fe2000fffe03f */
[----:B------:R-:W-:Y:S01]  /*16b0*/  UMOV UR19, UR11 ;  /* 0x0000000b00137c82 */ /* 0x000fe20008000000 */
[----:B------:R-:W-:-:S02]  /*16c0*/  UMOV UR17, 0x40000040 ;  /* 0x4000004000117882 */ /* 0x000fc40000000000 */
[----:B------:R-:W-:Y:S01]  /*16d0*/  HGMMA.64x64x16.F32.BF16 R88, gdesc[UR16], R88, UP0 ;  /* 0x00e00000105879f0 */ /* 0x000fe2000bf01858 */
[----:B------:R-:W-:Y:S01]  /*16e0*/  UMOV UR18, UR10 ;  /* 0x0000000a00127c82 */ /* 0x000fe20008000000 */
[----:B------:R-:W-:Y:S01]  /*16f0*/  UMOV UR19, UR11 ;  /* 0x0000000b00137c82 */ /* 0x000fe20008000000 */
[----:B------:R-:W-:Y:S01]  /*1700*/  UMOV UR16, UR14 ;  /* 0x0000000e00107c82 */ /* 0x000fe20008000000 */
[----:B------:R-:W-:Y:S01]  /*1710*/  UMOV UR17, 0x40000040 ;  /* 0x4000004000117882 */ /* 0x000fe20000000000 */
[----:B------:R-:W-:Y:S01]  /*1720*/  UIADD3 UR14, UR8, 0x602, URZ ;  /* 0x00000602080e7890 */ /* 0x000fe2000fffe03f */
[----:B------:R-:W-:Y:S01]  /*1730*/  HGMMA.64x64x16.F32.BF16 R56, gdesc[UR16], R56, UP0 ;  /* 0x00e00000103879f0 */ /* 0x000fe2000bf01838 */
[----:B------:R-:W-:Y:S01]  /*1740*/  UMOV UR18, UR10 ;  /* 0x0000000a00127c82 */ /* 0x000fe20008000000 */
[----:B------:R-:W-:Y:S01]  /*1750*/  UMOV UR19, UR11 ;  /* 0x0000000b00137c82 */ /* 0x000fe20008000000 */
[----:B------:R-:W-:Y:S01]  /*1760*/  UMOV UR16, UR9 ;  /* 0x0000000900107c82 */ /* 0x000fe20008000000 */
[----:B------:R-:W-:Y:S01]  /*1770*/  UMOV UR17, 0x40000040 ;  /* 0x4000004000117882 */ /* 0x000fe20000000000 */
[----:B------:R-:W-:Y:S01]  /*1780*/  UIADD3 UR9, UR8, 0x202, URZ ;  /* 0x0000020208097890 */ /* 0x000fe2000fffe03f */
[----:B------:R-:W-:Y:S01]  /*1790*/  HGMMA.64x64x16.F32.BF16 R24, gdesc[UR16], R24, UP0 ;  /* 0x00e00000101879f0 */ /* 0x000fe2000bf01818 */
[----:B------:R-:W-:-:S02]  /*17a0*/  UIADD3 UR16, UR8, 0x2, URZ ;  /* 0x0000000208107890 */ /* 0x000fc4000fffe03f */
[----:B------:R-:W-:Y:S02]  /*17b0*/  UIADD3 UR18, UR10, 0x2, URZ ;  /* 0x000000020a127890 */ /* 0x000fe4000fffe03f */
[----:B------:R-:W-:Y:S01]  /*17c0*/  UIADD3 UR11, UR8, 0x402, URZ ;  /* 0x00000402080b7890 */ /* 0x000fe2000fffe03f */
[----:B------:R-:W-:Y:S01]  /*17d0*/  UMOV UR17, 0x40000040 ;  /* 0x4000004000117882 */ /* 0x000fe20000000000 */
[----:B------:R-:W-:-:S05]  /*17e0*/  UMOV UR19, 0x40000040 ;  /* 0x4000004000137882 */ /* 0x000fca0000000000 */
        /* <DEDUP_REMOVED lines=42> */
[----:B------:R-:W-:-:S02]  /*1a90*/  UMOV UR17, 0x40000040 ;  /* 0x4000004000117882 */ /* 0x000fc40000000000 */
[----:B------:R-:W-:Y:S03]  /*1aa0*/  HGMMA.64x64x16.F32.BF16 R24, gdesc[UR16], R24, gsb0 ;  /* 0x00e00000101879f0 */ /* 0x000fe60008001818 */
[----:B------:R-:W-:Y:S02]  /*1ab0*/  WARPGROUP.DEPBAR.LE gsb0, 0x1 ;  /* 0x00008000000079c5 */ /* 0x000fe40000010100 */
[----:B------:R-:W-:Y:S05]  /*1ac0*/  @!P2 BRA `(.L_x_20) ;  /* 0x000000000004a947 */ /* 0x000fea0003800000 */
[----:B------:R-:W-:Y:S01]  /*1ad0*/  BPT.TRAP 0x1 ;  /* 0x000000040000795c */ /* 0x000fe20000300000 */
.L_x_20:
[----:B------:R-:W-:-:S13]  /*1ae0*/  ISETP.NE.AND P1, PT, R4, RZ, PT ;  /* 0x000000ff0400720c */ /* 0x000fda0003f25270 */
[----:B0-----:R-:W-:-:S05]  /*1af0*/  @P1 LEA R7, R5, UR5, 0x3 ;  /* 0x0000000505071c11 */ /* 0x001fca000f8e18ff */
[----:B------:R-:W-:-:S05]  /*1b00*/  @P1 VIADD R7, R7, 0x32028 ;  /* 0x0003202807071836 */ /* 0x000fca0000000000 */
[----:B------:R-:W-:-:S04]  /*1b10*/  @P1 PRMT R7, R0, 0x654, R7 ;  /* 0x0000065400071816 */ /* 0x000fc80000000007 */
[----:B------:R0:W-:Y:S01]  /*1b20*/  @P1 SYNCS.ARRIVE.TRANS64.RED.A1T0 RZ, [R7+URZ], RZ ;  /* 0x000000ff07ff19a7 */ /* 0x0001e2000810043f */
[----:B------:R-:W-:-:S13]  /*1b30*/  ISETP.GT.U32.AND P1, PT, R2, 0x1, PT ;  /* 0x000000010200780c */ /* 0x000fda0003f24070 */
[----:B0-----:R-:W-:Y:S05]  /*1b40*/  @P1 BRA `(.L_x_21) ;  /* 0x0000000000041947 */ /* 0x001fea0003800000 */
[----:B------:R-:W-:Y:S01]  /*1b50*/  BPT.TRAP 0x1 ;  /* 0x000000040000795c */ /* 0x000fe20000300000 */
.L_x_21:
[----:B------:R-:W-:Y:S01]  /*1b60*/  UIADD3 UR4, UR4, 0x1, URZ ;  /* 0x0000000104047890 */ /* 0x000fe2000fffe03f */
[----:B------:R-:W-:Y:S01]  /*1b70*/  ISETP.GT.AND P2, PT, R3, 0x1, PT ;  /* 0x000000010300780c */ /* 0x000fe20003f44270 */
[----:B------:R-:W-:Y:S02]  /*1b80*/  VIADD R5, R5, 0x1 ;  /* 0x0000000105057836 */ /* 0x000fe40000000000 */
[----:B------:R-:W-:Y:S01]  /*1b90*/  UISETP.NE.AND UP0, UPT, UR4, 0x5, UPT ;  /* 0x000000050400788c */ /* 0x000fe2000bf05270 */
[----:B------:R-:W-:Y:S02]  /*1ba0*/  VIADD R3, R3, 0xffffffff ;  /* 0xffffffff03037836 */ /* 0x000fe40000000000 */
[C---:B------:R-:W-:Y:S01]  /*1bb0*/  ISETP.NE.AND P1, PT, R5.reuse, 0x5, PT ;  /* 0x000000050500780c */ /* 0x040fe20003f25270 */
[----:B------:R-:W-:Y:S02]  /*1bc0*/  USEL UR8, URZ, 0x1, UP0 ;  /* 0x000000013f087887 */ /* 0x000fe40008000000 */
[----:B------:R-:W-:Y:S01]  /*1bd0*/  USEL UR4, UR4, URZ, UP0 ;  /* 0x0000003f04047287 */ /* 0x000fe20008000000 */
[----:B------:R-:W-:Y:S01]  /*1be0*/  SEL R5, R5, RZ, P1 ;  /* 0x000000ff05057207 */ /* 0x000fe20000800000 */
[----:B------:R-:W-:-:S02]  /*1bf0*/  UPLOP3.LUT UP0, UPT, UPT, UPT, UPT, 0x80, 0x0 ;  /* 0x000000000000789c */ /* 0x000fc40003f0f070 */
[----:B------:R-:W-:Y:S01]  /*1c00*/  LOP3.LUT R9, R9, UR8, RZ, 0x3c, !PT ;  /* 0x0000000809097c12 */ /* 0x000fe2000f8e3cff */
[----:B------:R-:W-:Y:S08]  /*1c10*/  @P2 BRA `(.L_x_22) ;  /* 0xfffffff800542947 */ /* 0x000ff0000383ffff */
.L_x_17:
[----:B------:R-:W-:Y:S02]  /*1c20*/  WARPGROUP.DEPBAR.LE gsb0, 0x0 ;  /* 0x00008000000079c5 */ /* 0x000fe40000010000 */
[----:B------:R-:W-:Y:S05]  /*1c30*/  @!P0 BRA `(.L_x_23) ;  /* 0x0000000000548947 */ /* 0x000fea0003800000 */
[----:B------:R-:W-:-:S04]  /*1c40*/  LOP3.LUT R3, R2, 0x1, RZ, 0xfc, !PT ;  /* 0x0000000102037812 */ /* 0x000fc800078efcff */
[----:B------:R-:W-:-:S13]  /*1c50*/  ISETP.NE.AND P0, PT, R3, 0x3, PT ;  /* 0x000000030300780c */ /* 0x000fda0003f05270 */
[----:B------:R-:W-:Y:S05]  /*1c60*/  @!P0 BRA `(.L_x_24) ;  /* 0x0000000000048947 */ /* 0x000fea0003800000 */
[----:B------:R-:W-:Y:S01]  /*1c70*/  BPT.TRAP 0x1 ;  /* 0x000000040000795c */ /* 0x000fe20000300000 */
.L_x_24:
[----:B------:R-:W-:Y:S01]  /*1c80*/  ISETP.NE.AND P0, PT, R4, RZ, PT ;  /* 0x000000ff0400720c */ /* 0x000fe20003f05270 */
[----:B------:R-:W-:Y:S01]  /*1c90*/  BSSY B0, `(.L_x_25) ;  /* 0x000000d000007945 */ /* 0x000fe20003800000 */
[----:B------:R-:W-:-:S11]  /*1ca0*/  ISETP.GT.U32.AND P1, PT, R2, 0x1, PT ;  /* 0x000000010200780c */ /* 0x000fd60003f24070 */
[----:B------:R-:W-:Y:S05]  /*1cb0*/  @!P0 BRA `(.L_x_26) ;  /* 0x0000000000288947 */ /* 0x000fea0003800000 */
[----:B------:R-:W0:Y:S01]  /*1cc0*/  S2R R5, SR_CgaCtaId ;  /* 0x0000000000057919 */ /* 0x000e220000008800 */
[----:B------:R-:W-:Y:S01]  /*1cd0*/  IMAD.WIDE.U32 R2, R6, -0x33333333, RZ ;  /* 0xcccccccd06027825 */ /* 0x000fe200078e00ff */
[----:B------:R-:W-:-:S04]  /*1ce0*/  MOV R2, 0x400 ;  /* 0x0000040000027802 */ /* 0x000fc80000000f00 */
[----:B------:R-:W-:-:S05]  /*1cf0*/  SHF.R.U32.HI R3, RZ, 0x2, R3 ;  /* 0x00000002ff037819 */ /* 0x000fca0000011603 */
[----:B------:R-:W-:Y:S01]  /*1d00*/  IMAD R6, R3, -0x5, R6 ;  /* 0xfffffffb03067824 */ /* 0x000fe200078e0206 */
[----:B0-----:R-:W-:-:S05]  /*1d10*/  LEA R5, R5, R2, 0x18 ;  /* 0x0000000205057211 */ /* 0x001fca00078ec0ff */
[----:B------:R-:W-:-:S04]  /*1d20*/  IMAD R6, R6, 0x8, R5 ;  /* 0x0000000806067824 */ /* 0x000fc800078e0205 */
[----:B------:R-:W-:-:S05]  /*1d30*/  VIADD R3, R6, 0x32028 ;  /* 0x0003202806037836 */ /* 0x000fca0000000000 */
[----:B------:R-:W-:-:S04]  /*1d40*/  PRMT R3, R0, 0x654, R3 ;  /* 0x0000065400037816 */ /* 0x000fc80000000003 */
[----:B------:R0:W-:Y:S03]  /*1d50*/  SYNCS.ARRIVE.TRANS64.RED.A1T0 RZ, [R3+URZ], RZ ;  /* 0x000000ff03ff79a7 */ /* 0x0001e6000810043f */
.L_x_26:
[----:B------:R-:W-:Y:S05]  /*1d60*/  BSYNC B0 ;  /* 0x0000000000007941 */ /* 0x000fea0003800000 */
.L_x_25:
[----:B------:R-:W-:Y:S05]  /*1d70*/  @P1 BRA `(.L_x_23) ;  /* 0x0000000000041947 */ /* 0x000fea0003800000 */
[----:B------:R-:W-:Y:S01]  /*1d80*/  BPT.TRAP 0x1 ;  /* 0x000000040000795c */ /* 0x000fe20000300000 */
.L_x_23:
[----:B------:R-:W0:Y:S01]  /*1d90*/  S2R R0, SR_TID.X ;  /* 0x0000000000007919 */ /* 0x000e220000002100 */
[----:B------:R-:W-:Y:S01]  /*1da0*/  ULDC.64 UR4, c[0x0][0x280] ;  /* 0x0000a00000047ab9 */ /* 0x000fe20000000a00 */
[----:B------:R-:W1:Y:S01]  /*1db0*/  S2R R2, SR_CTAID.Y ;  /* 0x0000000000027919 */ /* 0x000e620000002600 */
[----:B------:R-:W2:Y:S01]  /*1dc0*/  S2R R9, SR_CTAID.X ;  /* 0x0000000000097919 */ /* 0x000ea20000002500 */
[----:B0-----:R-:W-:-:S04]  /*1dd0*/  SHF.R.S32.HI R3, RZ, 0x1f, R0 ;  /* 0x0000001fff037819 */ /* 0x001fc80000011400 */
[----:B------:R-:W-:-:S04]  /*1de0*/  LEA.HI R3, R3, R0, RZ, 0x7 ;  /* 0x0000000003037211 */ /* 0x000fc800078f38ff */
[----:B------:R-:W-:Y:S01]  /*1df0*/  LOP3.LUT R3, R3, 0xffffff80, RZ, 0xc0, !PT ;  /* 0xffffff8003037812 */ /* 0x000fe200078ec0ff */
[----:B--2---:R-:W-:-:S04]  /*1e00*/  IMAD.SHL.U32 R6, R9, 0x100, RZ ;  /* 0x0000010009067824 */ /* 0x004fc800078e00ff */
[----:B------:R-:W-:Y:S02]  /*1e10*/  IMAD.IADD R8, R0, 0x1, -R3 ;  /* 0x0000000100087824 */ /* 0x000fe400078e0a03 */
[----:B-1----:R-:W-:-:S03]  /*1e20*/  IMAD.SHL.U32 R0, R2, 0x40, RZ ;  /* 0x0000004002007824 */ /* 0x002fc600078e00ff */
[----:B------:R-:W-:Y:S02]  /*1e30*/  SHF.R.S32.HI R7, RZ, 0x1f, R8 ;  /* 0x0000001fff077819 */ /* 0x000fe40000011408 */
[----:B------:R-:W-:Y:S02]  /*1e40*/  ISETP.GE.AND P0, PT, R0, UR5, PT ;  /* 0x0000000500007c0c */ /* 0x000fe4000bf06270 */
[----:B------:R-:W-:Y:S02]  /*1e50*/  LEA.HI R2, R7, R8, RZ, 0x2 ;  /* 0x0000000807027211 */ /* 0x000fe400078f10ff */
[----:B------:R-:W-:Y:S02]  /*1e60*/  ISETP.GE.OR P0, PT, R6, UR4, P0 ;  /* 0x0000000406007c0c */ /* 0x000fe40008706670 */
[--C-:B------:R-:W-:Y:S02]  /*1e70*/  SHF.R.S32.HI R4, RZ, 0x2, R2.reuse ;  /* 0x00000002ff047819 */ /* 0x100fe40000011402 */
[----:B------:R-:W-:-:S04]  /*1e80*/  SHF.R.S32.HI R3, RZ, 0x1f, R2 ;  /* 0x0000001fff037819 */ /* 0x000fc80000011402 */
[----:B------:R-:W-:-:S04]  /*1e90*/  LEA.HI R3, R3, R4, RZ, 0x3 ;  /* 0x0000000403037211 */ /* 0x000fc800078f18ff */
[----:B------:R-:W-:Y:S01]  /*1ea0*/  LOP3.LUT R5, R3, 0xfffffff8, RZ, 0xc0, !PT ;  /* 0xfffffff803057812 */ /* 0x000fe200078ec0ff */
[----:B------:R-:W-:Y:S06]  /*1eb0*/  @P0 EXIT ;  /* 0x000000000000094d */ /* 0x000fec0003800000 */
[----:B------:R-:W0:Y:S01]  /*1ec0*/  LDC.64 R12, c[0x0][0x658] ;  /* 0x00019600ff0c7b82 */ /* 0x000e220000000a00 */
[----:B------:R-:W-:Y:S01]  /*1ed0*/  LOP3.LUT R3, R2, 0x7ffffffc, RZ, 0xc0, !PT ;  /* 0x7ffffffc02037812 */ /* 0x000fe200078ec0ff */
[----:B------:R-:W-:Y:S01]  /*1ee0*/  IMAD.IADD R2, R4, 0x1, -R5 ;  /* 0x0000000104027824 */ /* 0x000fe200078e0a05 */
[----:B------:R-:W-:Y:S02]  /*1ef0*/  LEA.HI R5, R7, R8, RZ, 0x5 ;  /* 0x0000000807057211 */ /* 0x000fe400078f28ff */
[----:B----45:R-:W-:Y:S01]  /*1f00*/  FSETP.NEU.AND P1, PT, R14, RZ, PT ;  /* 0x000000ff0e00720b */ /* 0x030fe20003f2d000 */
[----:B------:R-:W-:Y:S01]  /*1f10*/  IMAD.IADD R4, R8, 0x1, -R3 ;  /* 0x0000000108047824 */ /* 0x000fe200078e0a03 */
[----:B------:R-:W-:Y:S02]  /*1f20*/  SHF.R.S32.HI R3, RZ, 0x1f, R2 ;  /* 0x0000001fff037819 */ /* 0x000fe40000011402 */
[----:B---3--:R-:W-:Y:S01]  /*1f30*/  SHF.R.S32.HI R15, RZ, 0x5, R5 ;  /* 0x00000005ff0f7819 */ /* 0x008fe20000011405 */
[----:B------:R-:W-:-:S02]  /*1f40*/  IMAD.SHL.U32 R5, R4, 0x2, RZ ;  /* 0x0000000204057824 */ /* 0x000fc400078e00ff */
[----:B------:R-:W-:-:S03]  /*1f50*/  IMAD.WIDE R8, R9, 0x100, R2 ;  /* 0x0000010009087825 */ /* 0x000fc600078e0202 */
[----:B------:R-:W-:Y:S01]  /*1f60*/  SHF.R.S32.HI R7, RZ, 0x1f, R5 ;  /* 0x0000001fff077819 */ /* 0x000fe20000011405 */
[C---:B------:R-:W-:Y:S01]  /*1f70*/  IMAD R3, R15.reuse, -0x10, -R6 ;  /* 0xfffffff00f037824 */ /* 0x040fe200078e0a06 */
[C---:B------:R-:W-:Y:S01]  /*1f80*/  IADD3 R6, P0, R0.reuse, R5, RZ ;  /* 0x0000000500067210 */ /* 0x040fe20007f1e0ff */
[----:B------:R-:W-:Y:S01]  /*1f90*/  IMAD.WIDE R8, R15, 0x10, R8 ;  /* 0x000000100f087825 */ /* 0x000fe200078e0208 */
[----:B------:R-:W-:Y:S02]  /*1fa0*/  IADD3 R10, -R5, UR5, -R0 ;  /* 0x00000005050a7c10 */ /* 0x000fe4000fffe900 */
[----:B------:R-:W-:Y:S02]  /*1fb0*/  LEA.HI.X.SX32 R7, R0, R7, 0x1, P0 ;  /* 0x0000000700077211 */ /* 0x000fe400000f0eff */
[----:B------:R-:W-:Y:S01]  /*1fc0*/  IADD3 R0, R3, UR4, -R2 ;  /* 0x0000000403007c10 */ /* 0x000fe2000fffe802 */
[-C--:B0-----:R-:W-:Y:S01]  /*1fd0*/  IMAD R2, R9, R12.reuse, RZ ;  /* 0x0000000c09027224 */ /* 0x081fe200078e02ff */
[----:B------:R-:W-:Y:S01]  /*1fe0*/  ISETP.GT.AND P3, PT, R10, RZ, PT ;  /* 0x000000ff0a00720c */ /* 0x000fe20003f64270 */
[----:B------:R-:W-:Y:S01]  /*1ff0*/  IMAD.WIDE.U32 R18, R8, R12, R6 ;  /* 0x0000000c08127225 */ /* 0x000fe200078e0006 */
[----:B------:R-:W-:-:S02]  /*2000*/  SHF.L.U64.HI R15, R12, 0x3, R13 ;  /* 0x000000030c0f7819 */ /* 0x000fc4000001020d */
[----:B------:R-:W-:Y:S01]  /*2010*/  P2R R3, PR, RZ, 0x8 ;  /* 0x00000008ff037803 */ /* 0x000fe20000000000 */
[----:B------:R-:W-:Y:S01]  /*2020*/  IMAD R21, R8, R13, R2 ;  /* 0x0000000d08157224 */ /* 0x000fe200078e0202 */
[----:B------:R-:W-:Y:S01]  /*2030*/  ISETP.GT.AND P0, PT, R0, RZ, P3 ;  /* 0x000000ff0000720c */ /* 0x000fe20001f04270 */
[----:B------:R-:W-:Y:S02]  /*2040*/  IMAD.SHL.U32 R16, R12, 0x8, RZ ;  /* 0x000000080c107824 */ /* 0x000fe400078e00ff */
[----:B------:R-:W-:Y:S01]  /*2050*/  IMAD.IADD R21, R19, 0x1, R21 ;  /* 0x0000000113157824 */ /* 0x000fe200078e0215 */
[----:B------:R-:W-:Y:S09]  /*2060*/  @!P1 BRA `(.L_x_27) ;  /* 0x0000006c00cc9947 */ /* 0x000ff20003800000 */
[----:B------:R-:W-:Y:S01]  /*2070*/  ULDC.64 UR4, c[0x0][0x630] ;  /* 0x00018c0000047ab9 */ /* 0x000fe20000000a00 */
[----:B------:R-:W-:Y:S01]  /*2080*/  ULDC.64 UR8, c[0x0][0x628] ;  /* 0x00018a0000087ab9 */ /* 0x000fe20000000a00 */
[----:B------:R-:W-:Y:S01]  /*2090*/  IMAD R17, R9, UR4, RZ ;  /* 0x0000000409117c24 */ /* 0x000fe2000f8e02ff */
[----:B------:R-:W-:Y:S01]  /*20a0*/  ULDC.64 UR6, c[0x0][0x650] ;  /* 0x0001940000067ab9 */ /* 0x000fe20000000a00 */
[----:B------:R-:W-:-:S04]  /*20b0*/  IMAD.WIDE.U32 R2, R8, UR4, R6 ;  /* 0x0000000408027c25 */ /* 0x000fc8000f8e0006 */
[----:B------:R-:W-:Y:S01]  /*20c0*/  IMAD R17, R8, UR5, R17 ;  /* 0x0000000508117c24 */ /* 0x000fe2000f8e0211 */
[----:B------:R-:W-:-:S03]  /*20d0*/  LEA R4, P1, R2, UR8, 0x1 ;  /* 0x0000000802047c11 */ /* 0x000fc6000f8208ff */
[----:B------:R-:W-:-:S05]  /*20e0*/  IMAD.IADD R3, R3, 0x1, R17 ;  /* 0x0000000103037824 */ /* 0x000fca00078e0211 */
[----:B------:R-:W-:-:S05]  /*20f0*/  LEA.HI.X R5, R2, UR9, R3, 0x1, P1 ;  /* 0x0000000902057c11 */ /* 0x000fca00088f0c03 */
[----:B------:R-:W2:Y:S01]  /*2100*/  @P0 LDG.E.LTC128B.U16 R19, desc[UR12][R4.64] ;  /* 0x0000000c04130981 */ /* 0x000ea2000c1e1520 */
[----:B------:R-:W-:Y:S01]  /*2110*/  ISETP.GT.AND P6, PT, R10, 0x1, PT ;  /* 0x000000010a00780c */ /* 0x000fe20003fc4270 */
[----:B------:R-:W-:Y:S01]  /*2120*/  BSSY B0, `(.L_x_28) ;  /* 0x000000e000007945 */ /* 0x000fe20003800000 */
[----:B------:R-:W-:Y:S02]  /*2130*/  LEA R2, P2, R18, UR6, 0x1 ;  /* 0x0000000612027c11 */ /* 0x000fe4000f8408ff */
[----:B------:R-:W-:Y:S01]  /*2140*/  ISETP.GT.AND P1, PT, R0, RZ, P6 ;  /* 0x000000ff0000720c */ /* 0x000fe20003724270 */
[----:B--2---:R-:W-:-:S04]  /*2150*/  IMAD.U32 R3, R19, 0x10000, RZ ;  /* 0x0001000013037824 */ /* 0x004fc800078e00ff */
[----:B------:R-:W-:-:S04]  /*2160*/  FMUL R3, R3, R14 ;  /* 0x0000000e03037220 */ /* 0x000fc80000400000 */
[----:B------:R-:W-:-:S05]  /*2170*/  FFMA R3, R120, R11, R3 ;  /* 0x0000000b78037223 */ /* 0x000fca0000000003 */
[----:B------:R-:W-:Y:S02]  /*2180*/  F2FP.BF16.F32.PACK_AB R20, RZ, R3 ;  /* 0x00000003ff14723e */ /* 0x000fe400000010ff */
[----:B------:R-:W-:Y:S02]  /*2190*/  P2R R3, PR, RZ, 0x40 ;  /* 0x00000040ff037803 */ /* 0x000fe40000000000 */
[----:B------:R-:W-:Y:S02]  /*21a0*/  LEA.HI.X R3, R18, UR7, R21, 0x1, P2 ;  /* 0x0000000712037c11 */ /* 0x000fe400090f0c15 */
[----:B------:R-:W-:Y:S02]  /*21b0*/  PRMT R18, R20, 0x7610, R18 ;  /* 0x0000761014127816 */ /* 0x000fe40000000012 */
[----:B------:R-:W-:-:S03]  /*21c0*/  PRMT R20, R19, 0x7610, R20 ;  /* 0x0000761013147816 */ /* 0x000fc60000000014 */
[----:B------:R0:W-:Y:S01]  /*21d0*/  @P0 STG.E.U16 desc[UR12][R2.64], R18 ;  /* 0x0000001202000986 */ /* 0x0001e2000c10150c */
[----:B------:R-:W-:Y:S05]  /*21e0*/  @!P1 BRA `(.L_x_29) ;  /* 0x0000000000049947 */ /* 0x000fea0003800000 */
[----:B------:R1:W5:Y:S02]  /*21f0*/  LDG.E.LTC128B.U16 R20, desc[UR12][R4.64+0x2] ;  /* 0x0000020c04147981 */ /* 0x000364000c1e1520 */
.L_x_29:
[----:B------:R-:W-:Y:S05]  /*2200*/  BSYNC B0 ;  /* 0x0000000000007941 */ /* 0x000fea0003800000 */
.L_x_28:
[----:B------:R-:W-:Y:S01]  /*2210*/  USHF.L.U32 UR6, UR4, 0x3, URZ ;  /* 0x0000000304067899 */ /* 0x000fe2000800063f */
[----:B-----5:R-:W-:Y:S01]  /*2220*/  IMAD.U32 R9, R20, 0x10000, RZ ;  /* 0x0001000014097824 */ /* 0x020fe200078e00ff */
[----:B------:R-:W-:Y:S01]  /*2230*/  USHF.L.U64.HI UR7, UR4, 0x3, UR5 ;  /* 0x0000000304077899 */ /* 0x000fe20008010205 */
[----:B------:R-:W-:Y:S02]  /*2240*/  ISETP.GT.AND P0, PT, R0, 0x8, P3 ;  /* 0x000000080000780c */ /* 0x000fe40001f04270 */
[----:B------:R-:W-:Y:S01]  /*2250*/  FMUL R22, R9, R14 ;  /* 0x0000000e09167220 */ /* 0x000fe20000400000 */
[----:B0-----:R-:W-:Y:S02]  /*2260*/  IMAD.U32 R18, RZ, RZ, UR6 ;  /* 0x00000006ff127e24 */ /* 0x001fe4000f8e00ff */
[----:B------:R-:W-:Y:S02]  /*2270*/  IMAD.U32 R19, RZ, RZ, UR7 ;  /* 0x00000007ff137e24 */ /* 0x000fe4000f8e00ff */
[----:B------:R-:W-:Y:S01]  /*2280*/  FFMA R22, R121, R11, R22 ;  /* 0x0000000b79167223 */ /* 0x000fe20000000016 */
[----:B------:R-:W-:-:S04]  /*2290*/  IMAD.WIDE.U32 R8, R8, UR4, R18 ;  /* 0x0000000408087c25 */ /* 0x000fc8000f8e0012 */
[----:B------:R-:W-:Y:S02]  /*22a0*/  F2FP.BF16.F32.PACK_AB R22, RZ, R22 ;  /* 0x00000016ff16723e */ /* 0x000fe400000010ff */
[----:B------:R-:W-:-:S03]  /*22b0*/  IADD3 R6, P2, R6, R8, RZ ;  /* 0x0000000806067210 */ /* 0x000fc60007f5e0ff */
[----:B------:R0:W-:Y:S01]  /*22c0*/  @P1 STG.E.U16 desc[UR12][R2.64+0x2], R22 ;  /* 0x0000021602001986 */ /* 0x0001e2000c10150c */
[----:B------:R-:W-:Y:S02]  /*22d0*/  IADD3.X R7, R7, R17, R9, P2, !PT ;  /* 0x0000001107077210 */ /* 0x000fe400017fe409 */
[----:B------:R-:W-:-:S04]  /*22e0*/  LEA R8, P2, R6, UR8, 0x1 ;  /* 0x0000000806087c11 */ /* 0x000fc8000f8408ff */
[----:B------:R-:W-:-:S05]  /*22f0*/  LEA.HI.X R9, R6, UR9, R7, 0x1, P2 ;  /* 0x0000000906097c11 */ /* 0x000fca00090f0c07 */
[----:B------:R-:W2:Y:S01]  /*2300*/  @P0 LDG.E.LTC128B.U16 R20, desc[UR12][R8.64] ;  /* 0x0000000c08140981 */ /* 0x000ea2000c1e1520 */
[C---:B------:R-:W-:Y:S01]  /*2310*/  SHF.L.U64.HI R15, R16.reuse, 0x1, R15 ;  /* 0x00000001100f7819 */ /* 0x040fe2000001020f */
[----:B------:R-:W-:Y:S01]  /*2320*/  BSSY B0, `(.L_x_30) ;  /* 0x000000b000007945 */ /* 0x000fe20003800000 */
[----:B------:R-:W-:Y:S02]  /*2330*/  LEA R6, P2, R16, R2, 0x1 ;  /* 0x0000000210067211 */ /* 0x000fe400078408ff */
[----:B------:R-:W-:Y:S01]  /*2340*/  ISETP.GT.AND P1, PT, R0, 0x8, P6 ;  /* 0x000000080000780c */ /* 0x000fe20003724270 */
[----:B--2---:R-:W-:-:S04]  /*2350*/  IMAD.U32 R7, R20, 0x10000, RZ ;  /* 0x0001000014077824 */ /* 0x004fc800078e00ff */
[----:B------:R-:W-:-:S04]  /*2360*/  FMUL R7, R7, R14 ;  /* 0x0000000e07077220 */ /* 0x000fc80000400000 */
[----:B------:R-:W-:-:S05]  /*2370*/  FFMA R7, R122, R11, R7 ;  /* 0x0000000b7a077223 */ /* 0x000fca0000000007 */
[----:B------:R-:W-:Y:S01]  /*2380*/  F2FP.BF16.F32.PACK_AB R16, RZ, R7 ;  /* 0x00000007ff10723e */ /* 0x000fe200000010ff */
[----:B------:R-:W-:-:S05]  /*2390*/  IMAD.X R7, R15, 0x1, R3, P2 ;  /* 0x000000010f077824 */ /* 0x000fca00010e0603 */
[----:B------:R0:W-:Y:S01]  /*23a0*/  @P0 STG.E.U16 desc[UR12][R6.64], R16 ;  /* 0x0000001006000986 */ /* 0x0001e2000c10150c */
[----:B------:R-:W-:Y:S05]  /*23b0*/  @!P1 BRA `(.L_x_31) ;  /* 0x0000000000049947 */ /* 0x000fea0003800000 */
[----:B------:R2:W5:Y:S02]  /*23c0*/  LDG.E.LTC128B.U16 R20, desc[UR12][R8.64+0x2] ;  /* 0x0000020c08147981 */ /* 0x000564000c1e1520 */
.L_x_31:
[----:B------:R-:W-:Y:S05]  /*23d0*/  BSYNC B0 ;  /* 0x0000000000007941 */ /* 0x000fea0003800000 */
.L_x_30:
[----:B-----5:R-:W-:Y:S01]  /*23e0*/  IMAD.U32 R15, R20, 0x10000, RZ ;  /* 0x00010000140f7824 */ /* 0x020fe200078e00ff */
[----:B------:R-:W-:Y:S01]  /*23f0*/  ISETP.GT.AND P3, PT, R10, 0x8, PT ;  /* 0x000000080a00780c */ /* 0x000fe20003f64270 */
[----:B------:R-:W-:Y:S02]  /*2400*/  BSSY B0, `(.L_x_32) ;  /* 0x0000009000007945 */ /* 0x000fe40003800000 */
[----:B0-----:R-:W-:Y:S01]  /*2410*/  FMUL R16, R15, R14 ;  /* 0x0000000e0f107220 */ /* 0x001fe20000400000 */
[----:B------:R-:W-:Y:S02]  /*2420*/  ISETP.GT.AND P0, PT, R0, RZ, P3 ;  /* 0x000000ff0000720c */ /* 0x000fe40001f04270 */
[----:B------:R-:W-:Y:S01]  /*2430*/  P2R R15, PR, RZ, 0x8 ;  /* 0x00000008ff0f7803 */ /* 0x000fe20000000000 */
[----:B------:R-:W-:-:S05]  /*2440*/  FFMA R16, R123, R11, R16 ;  /* 0x0000000b7b107223 */ /* 0x000fca0000000010 */
[----:B------:R-:W-:-:S05]  /*2450*/  F2FP.BF16.F32.PACK_AB R16, RZ, R16 ;  /* 0x00000010ff10723e */ /* 0x000fca00000010ff */
[----:B------:R0:W-:Y:S01]  /*2460*/  @P1 STG.E.U16 desc[UR12][R6.64+0x2], R16 ;  /* 0x0000021006001986 */ /* 0x0001e2000c10150c */
[----:B------:R-:W-:Y:S05]  /*2470*/  @!P0 BRA `(.L_x_33) ;  /* 0x0000000000048947 */ /* 0x000fea0003800000 */
[----:B------:R3:W5:Y:S02]  /*2480*/  LDG.E.LTC128B.U16 R20, desc[UR12][R4.64+0x10] ;  /* 0x0000100c04147981 */ /* 0x000764000c1e1520 */
.L_x_33:
[----:B------:R-:W-:Y:S05]  /*2490*/  BSYNC B0 ;  /* 0x0000000000007941 */ /* 0x000fea0003800000 */
.L_x_32:
[----:B-----5:R-:W-:Y:S01]  /*24a0*/  IMAD.U32 R15, R20, 0x10000, RZ ;  /* 0x00010000140f7824 */ /* 0x020fe200078e00ff */
[----:B------:R-:W-:Y:S01]  /*24b0*/  ISETP.GT.AND P2, PT, R10, 0x9, PT ;  /* 0x000000090a00780c */ /* 0x000fe20003f44270 */
[----:B------:R-:W-:Y:S02]  /*24c0*/  BSSY B0, `(.L_x_34) ;  /* 0x0000009000007945 */ /* 0x000fe40003800000 */
[----:B------:R-:W-:Y:S01]  /*24d0*/  FMUL R15, R15, R14 ;  /* 0x0000000e0f0f7220 */ /* 0x000fe20000400000 */
[----:B------:R-:W-:Y:S02]  /*24e0*/  ISETP.GT.AND P1, PT, R0, RZ, P2 ;  /* 0x000000ff0000720c */ /* 0x000fe40001724270 */
[----:B0-----:R-:W-:Y:S01]  /*24f0*/  P2R R16, PR, RZ, 0x4 ;  /* 0x00000004ff107803 */ /* 0x001fe20000000000 */
[----:B------:R-:W-:-:S05]  /*2500*/  FFMA R15, R124, R11, R15 ;  /* 0x0000000b7c0f7223 */ /* 0x000fca000000000f */
[----:B------:R-:W-:-:S05]  /*2510*/  F2FP.BF16.F32.PACK_AB R15, RZ, R15 ;  /* 0x0000000fff0f723e */ /* 0x000fca00000010ff */
[----:B------:R0:W-:Y:S01]  /*2520*/  @P0 STG.E.U16 desc[UR12][R2.64+0x10], R15 ;  /* 0x0000100f02000986 */ /* 0x0001e2000c10150c */
[----:B------:R-:W-:Y:S05]  /*2530*/  @!P1 BRA `(.L_x_35) ;  /* 0x0000000000049947 */ /* 0x000fea0003800000 */
[----:B------:R4:W5:Y:S02]  /*2540*/  LDG.E.LTC128B.U16 R20, desc[UR12][R4.64+0x12] ;  /* 0x0000120c04147981 */ /* 0x000964000c1e1520 */
.L_x_35:
[----:B------:R-:W-:Y:S05]  /*2550*/  BSYNC B0 ;  /* 0x0000000000007941 */ /* 0x000fea0003800000 */
.L_x_34:
[----:B0----5:R-:W-:Y:S01]  /*2560*/  IMAD.U32 R15, R20, 0x10000, RZ ;  /* 0x00010000140f7824 */ /* 0x021fe200078e00ff */
[----:B------:R-:W-:Y:S01]  /*2570*/  ISETP.GT.AND P0, PT, R0, 0x8, P3 ;  /* 0x000000080000780c */ /* 0x000fe20001f04270 */
[----:B------:R-:W-:Y:S02]  /*2580*/  BSSY B0, `(.L_x_36) ;  /* 0x0000007000007945 */ /* 0x000fe40003800000 */
[----:B------:R-:W-:-:S04]  /*2590*/  FMUL R16, R15, R14 ;  /* 0x0000000e0f107220 */ /* 0x000fc80000400000 */
[----:B------:R-:W-:-:S05]  /*25a0*/  FFMA R16, R125, R11, R16 ;  /* 0x0000000b7d107223 */ /* 0x000fca0000000010 */
[----:B------:R-:W-:-:S05]  /*25b0*/  F2FP.BF16.F32.PACK_AB R16, RZ, R16 ;  /* 0x00000010ff10723e */ /* 0x000fca00000010ff */
[----:B------:R0:W-:Y:S01]  /*25c0*/  @P1 STG.E.U16 desc[UR12][R2.64+0x12], R16 ;  /* 0x0000121002001986 */ /* 0x0001e2000c10150c */
[----:B------:R-:W-:Y:S05]  /*25d0*/  @!P0 BRA `(.L_x_37) ;  /* 0x0000000000048947 */ /* 0x000fea0003800000 */
[----:B------:R0:W5:Y:S02]  /*25e0*/  LDG.E.LTC128B.U16 R20, desc[UR12][R8.64+0x10] ;  /* 0x0000100c08147981 */ /* 0x000164000c1e1520 */
.L_x_37:
[----:B------:R-:W-:Y:S05]  /*25f0*/  BSYNC B0 ;  /* 0x0000000000007941 */ /* 0x000fea0003800000 */
.L_x_36:
[----:B-----5:R-:W-:Y:S01]  /*2600*/  IMAD.U32 R15, R20, 0x10000, RZ ;  /* 0x00010000140f7824 */ /* 0x020fe200078e00ff */
        /* <DEDUP_REMOVED lines=8> */
.L_x_39:
[----:B------:R-:W-:Y:S05]  /*2690*/  BSYNC B0 ;  /* 0x0000000000007941 */ /* 0x000fea0003800000 */
.L_x_38:
[----:B0----5:R-:W-:Y:S01]  /*26a0*/  IMAD.U32 R15, R20, 0x10000, RZ ;  /* 0x00010000140f7824 */ /* 0x021fe200078e00ff */
[----:B------:R-:W-:Y:S01]  /*26b0*/  ISETP.GT.AND P2, PT, R10, 0x10, PT ;  /* 0x000000100a00780c */ /* 0x000fe20003f44270 */
[----:B------:R-:W-:Y:S02]  /*26c0*/  BSSY B0, `(.L_x_40) ;  /* 0x0000009000007945 */ /* 0x000fe40003800000 */
[----:B------:R-:W-:Y:S01]  /*26d0*/  FMUL R16, R15, R14 ;  /* 0x0000000e0f107220 */ /* 0x000fe20000400000 */
[----:B------:R-:W-:Y:S02]  /*26e0*/  ISETP.GT.AND P0, PT, R0, RZ, P2 ;  /* 0x000000ff0000720c */ /* 0x000fe40001704270 */
[----:B------:R-:W-:Y:S01]  /*26f0*/  P2R R15, PR, RZ, 0x4 ;  /* 0x00000004ff0f7803 */ /* 0x000fe20000000000 */
[----:B------:R-:W-:-:S05]  /*2700*/  FFMA R16, R127, R11, R16 ;  /* 0x0000000b7f107223 */ /* 0x000fca0000000010 */
[----:B------:R-:W-:-:S05]  /*2710*/  F2FP.BF16.F32.PACK_AB R16, RZ, R16 ;  /* 0x00000010ff10723e */ /* 0x000fca00000010ff */
[----:B------:R0:W-:Y:S01]  /*2720*/  @P1 STG.E.U16 desc[UR12][R6.64+0x12], R16 ;  /* 0x0000121006001986 */ /* 0x0001e2000c10150c */
[----:B------:R-:W-:Y:S05]  /*2730*/  @!P0 BRA `(.L_x_41) ;  /* 0x0000000000048947 */ /* 0x000fea0003800000 */
[----:B------:R0:W5:Y:S02]  /*2740*/  LDG.E.LTC128B.U16 R20, desc[UR12][R4.64+0x20] ;  /* 0x0000200c04147981 */ /* 0x000164000c1e1520 */
.L_x_41:
[----:B------:R-:W-:Y:S05]  /*2750*/  BSYNC B0 ;  /* 0x0000000000007941 */ /* 0x000fea0003800000 */
.L_x_40:
[----:B-----5:R-:W-:Y:S01]  /*2760*/  IMAD.U32 R15, R20, 0x10000, RZ ;  /* 0x00010000140f7824 */ /* 0x020fe200078e00ff */
[----:B------:R-:W-:Y:S01]  /*2770*/  ISETP.GT.AND P1, PT, R10, 0x11, PT ;  /* 0x000000110a00780c */ /* 0x000fe20003f24270 */
[----:B------:R-:W-:Y:S02]  /*2780*/  BSSY B0, `(.L_x_42) ;  /* 0x0000009000007945 */ /* 0x000fe40003800000 */
[----:B------:R-:W-:-:S04]  /*2790*/  FMUL R15, R15, R14 ;  /* 0x0000000e0f0f7220 */ /* 0x000fc80000400000 */
[----:B------:R-:W-:-:S05]  /*27a0*/  FFMA R15, R128, R11, R15 ;  /* 0x0000000b800f7223 */ /* 0x000fca000000000f */
[----:B------:R-:W-:-:S05]  /*27b0*/  F2FP.BF16.F32.PACK_AB R15, RZ, R15 ;  /* 0x0000000fff0f723e */ /* 0x000fca00000010ff */
[----:B------:R1:W-:Y:S01]  /*27c0*/  @P0 STG.E.U16 desc[UR12][R2.64+0x20], R15 ;  /* 0x0000200f02000986 */ /* 0x0003e2000c10150c */
[----:B------:R-:W-:Y:S02]  /*27d0*/  ISETP.GT.AND P0, PT, R0, RZ, P1 ;  /* 0x000000ff0000720c */ /* 0x000fe40000f04270 */
[----:B-1----:R-:W-:-:S11]  /*27e0*/  P2R R15, PR, RZ, 0x2 ;  /* 0x00000002ff0f7803 */ /* 0x002fd60000000000 */
[----:B------:R-:W-:Y:S05]  /*27f0*/  @!P0 BRA `(.L_x_43) ;  /* 0x0000000000048947 */ /* 0x000fea0003800000 */
[----:B------:R1:W5:Y:S02]  /*2800*/  LDG.E.LTC128B.U16 R20, desc[UR12][R4.64+0x22] ;  /* 0x0000220c04147981 */ /* 0x000364000c1e1520 */
.L_x_43:
[----:B------:R-:W-:Y:S05]  /*2810*/  BSYNC B0 ;  /* 0x0000000000007941 */ /* 0x000fea0003800000 */
.L_x_42:
[----:B-----5:R-:W-:Y:S01]  /*2820*/  IMAD.U32 R15, R20, 0x10000, RZ ;  /* 0x00010000140f7824 */ /* 0x020fe200078e00ff */
[----:B------:R-:W-:Y:S03]  /*2830*/  BSSY B0, `(.L_x_44) ;  /* 0x0000008000007945 */ /* 0x000fe60003800000 */
[----:B0-----:R-:W-:-:S04]  /*2840*/  FMUL R16, R15, R14 ;  /* 0x0000000e0f107220 */ /* 0x001fc80000400000 */
[----:B------:R-:W-:-:S05]  /*2850*/  FFMA R16, R129, R11, R16 ;  /* 0x0000000b81107223 */ /* 0x000fca0000000010 */
[----:B------:R-:W-:-:S05]  /*2860*/  F2FP.BF16.F32.PACK_AB R16, RZ, R16 ;  /* 0x00000010ff10723e */ /* 0x000fca00000010ff */
[----:B------:R0:W-:Y:S01]  /*2870*/  @P0 STG.E.U16 desc[UR12][R2.64+0x22], R16 ;  /* 0x0000221002000986 */ /* 0x0001e2000c10150c */
[----:B------:R-:W-:-:S13]  /*2880*/  ISETP.GT.AND P0, PT, R0, 0x8, P2 ;  /* 0x000000080000780c */ /* 0x000fda0001704270 */
[----:B0-----:R-:W-:Y:S05]  /*2890*/  @!P0 BRA `(.L_x_45) ;  /* 0x0000000000048947 */ /* 0x001fea0003800000 */
[----:B------:R0:W5:Y:S02]  /*28a0*/  LDG.E.LTC128B.U16 R20, desc[UR12][R8.64+0x20] ;  /* 0x0000200c08147981 */ /* 0x000164000c1e1520 */
.L_x_45:
[----:B------:R-:W-:Y:S05]  /*28b0*/  BSYNC B0 ;  /* 0x0000000000007941 */ /* 0x000fea0003800000 */
.L_x_44:
[----:B-----5:R-:W-:Y:S01]  /*28c0*/  IMAD.U32 R15, R20, 0x10000, RZ ;  /* 0x00010000140f7824 */ /* 0x020fe200078e00ff */
[----:B------:R-:W-:Y:S03]  /*28d0*/  BSSY B0, `(.L_x_46) ;  /* 0x0000008000007945 */ /* 0x000fe60003800000 */
[----:B------:R-:W-:-:S04]  /*28e0*/  FMUL R15, R15, R14 ;  /* 0x0000000e0f0f7220 */ /* 0x000fc80000400000 */
[----:B------:R-:W-:-:S05]  /*28f0*/  FFMA R15, R130, R11, R15 ;  /* 0x0000000b820f7223 */ /* 0x000fca000000000f */
[----:B------:R-:W-:-:S05]  /*2900*/  F2FP.BF16.F32.PACK_AB R15, RZ, R15 ;  /* 0x0000000fff0f723e */ /* 0x000fca00000010ff */
[----:B------:R0:W-:Y:S01]  /*2910*/  @P0 STG.E.U16 desc[UR12][R6.64+0x20], R15 ;  /* 0x0000200f06000986 */ /* 0x0001e2000c10150c */
[----:B------:R-:W-:-:S13]  /*2920*/  ISETP.GT.AND P0, PT, R0, 0x8, P1 ;  /* 0x000000080000780c */ /* 0x000fda0000f04270 */
[----:B0-----:R-:W-:Y:S05]  /*2930*/  @!P0 BRA `(.L_x_47) ;  /* 0x0000000000048947 */ /* 0x001fea0003800000 */
[----:B------:R0:W5:Y:S02]  /*2940*/  LDG.E.LTC128B.U16 R20, desc[UR12][R8.64+0x22] ;  /* 0x0000220c08147981 */ /* 0x000164000c1e1520 */
.L_x_47:
[----:B------:R-:W-:Y:S05]  /*2950*/  BSYNC B0 ;  /* 0x0000000000007941 */ /* 0x000fea0003800000 */
.L_x_46:
[----:B-----5:R-:W-:Y:S01]  /*2960*/  IMAD.U32 R15, R20, 0x10000, RZ ;  /* 0x00010000140f7824 */ /* 0x020fe200078e00ff */
[C---:B------:R-:W-:Y:S01]  /*2970*/  SHF.L.U64.HI R21, R12.reuse, 0x7, R13 ;  /* 0x000000070c157819 */ /* 0x040fe2000001020d */
[----:B------:R-:W-:Y:S01]  /*2980*/  IMAD.SHL.U32 R17, R12, 0x80, RZ ;  /* 0x000000800c117824 */ /* 0x000fe200078e00ff */
[----:B------:R-:W-:Y:S01]  /*2990*/  ISETP.GT.AND P2, PT, R10, 0x18, PT ;  /* 0x000000180a00780c */ /* 0x000fe20003f44270 */
[----:B------:R-:W-:Y:S01]  /*29a0*/  FMUL R16, R15, R14 ;  /* 0x0000000e0f107220 */ /* 0x000fe20000400000 */
[----:B------:R-:W-:Y:S02]  /*29b0*/  BSSY B0, `(.L_x_48) ;  /* 0x000000d000007945 */ /* 0x000fe40003800000 */
[----:B------:R-:W-:Y:S01]  /*29c0*/  LOP3.LUT R15, R17, 0x2, RZ, 0xfc, !PT ;  /* 0x00000002110f7812 */ /* 0x000fe200078efcff */
[----:B------:R-:W-:-:S05]  /*29d0*/  FFMA R16, R131, R11, R16 ;  /* 0x0000000b83107223 */ /* 0x000fca0000000010 */
[----:B------:R-:W-:-:S05]  /*29e0*/  F2FP.BF16.F32.PACK_AB R16, RZ, R16 ;  /* 0x00000010ff10723e */ /* 0x000fca00000010ff */
[----:B------:R1:W-:Y:S01]  /*29f0*/  @P0 STG.E.U16 desc[UR12][R6.64+0x22], R16 ;  /* 0x0000221006000986 */ /* 0x0003e2000c10150c */
[----:B------:R-:W-:-:S05]  /*2a00*/  IADD3 R124, P0, R15, R2, RZ ;  /* 0x000000020f7c7210 */ /* 0x000fca0007f1e0ff */
[----:B------:R-:W-:Y:S01]  /*2a10*/  IMAD.X R125, R21, 0x1, R3, P0 ;  /* 0x00000001157d7824 */ /* 0x000fe200000e0603 */
[----:B------:R-:W-:-:S05]  /*2a20*/  IADD3 R12, P0, R17, R2, RZ ;  /* 0x00000002110c7210 */ /* 0x000fca0007f1e0ff */
[----:B------:R-:W-:Y:S01]  /*2a30*/  IMAD.X R13, R21, 0x1, R3, P0 ;  /* 0x00000001150d7824 */ /* 0x000fe200000e0603 */
[----:B------:R-:W-:Y:S02]  /*2a40*/  ISETP.GT.AND P0, PT, R0, RZ, P2 ;  /* 0x000000ff0000720c */ /* 0x000fe40001704270 */
[----:B-1----:R-:W-:-:S11]  /*2a50*/  P2R R16, PR, RZ, 0x4 ;  /* 0x00000004ff107803 */ /* 0x002fd60000000000 */
[----:B------:R-:W-:Y:S05]  /*2a60*/  @!P0 BRA `(.L_x_49) ;  /* 0x0000000000048947 */ /* 0x000fea0003800000 */
[----:B------:R1:W5:Y:S02]  /*2a70*/  LDG.E.LTC128B.U16 R20, desc[UR12][R4.64+0x30] ;  /* 0x0000300c04147981 */ /* 0x000364000c1e1520 */
.L_x_49:
[----:B------:R-:W-:Y:S05]  /*2a80*/  BSYNC B0 ;  /* 0x0000000000007941 */ /* 0x000fea0003800000 */
.L_x_48:
[----:B-----5:R-:W-:Y:S01]  /*2a90*/  IMAD.U32 R19, R20, 0x10000, RZ ;  /* 0x0001000014137824 */ /* 0x020fe200078e00ff */
[----:B------:R-:W-:Y:S01]  /*2aa0*/  ISETP.GT.AND P1, PT, R10, 0x19, PT ;  /* 0x000000190a00780c */ /* 0x000fe20003f24270 */
[----:B------:R-:W-:Y:S02]  /*2ab0*/  BSSY B0, `(.L_x_50) ;  /* 0x0000009000007945 */ /* 0x000fe40003800000 */
[----:B------:R-:W-:Y:S01]  /*2ac0*/  FMUL R19, R19, R14 ;  /* 0x0000000e13137220 */ /* 0x000fe20000400000 */
[----:B------:R-:W-:-:S03]  /*2ad0*/  P2R R16, PR, RZ, 0x2 ;  /* 0x00000002ff107803 */ /* 0x000fc60000000000 */
[----:B------:R-:W-:-:S05]  /*2ae0*/  FFMA R19, R132, R11, R19 ;  /* 0x0000000b84137223 */ /* 0x000fca0000000013 */
[----:B------:R-:W-:-:S05]  /*2af0*/  F2FP.BF16.F32.PACK_AB R19, RZ, R19 ;  /* 0x00000013ff13723e */ /* 0x000fca00000010ff */
[----:B------:R0:W-:Y:S01]  /*2b00*/  @P0 STG.E.U16 desc[UR12][R2.64+0x30], R19 ;  /* 0x0000301302000986 */ /* 0x0001e2000c10150c */
[----:B------:R-:W-:-:S13]  /*2b10*/  ISETP.GT.AND P0, PT, R0, RZ, P1 ;  /* 0x000000ff0000720c */ /* 0x000fda0000f04270 */
[----:B0-----:R-:W-:Y:S05]  /*2b20*/  @!P0 BRA `(.L_x_51) ;  /* 0x0000000000048947 */ /* 0x001fea0003800000 */
[----:B------:R0:W5:Y:S02]  /*2b30*/  LDG.E.LTC128B.U16 R20, desc[UR12][R4.64+0x32] ;  /* 0x0000320c04147981 */ /* 0x000164000c1e1520 */
.L_x_51:
[----:B------:R-:W-:Y:S05]  /*2b40*/  BSYNC B0 ;  /* 0x0000000000007941 */ /* 0x000fea0003800000 */
.L_x_50:
        /* <DEDUP_REMOVED lines=9> */
.L_x_53:
[----:B------:R-:W-:Y:S05]  /*2be0*/  BSYNC B0 ;  /* 0x0000000000007941 */ /* 0x000fea0003800000 */
.L_x_52:
        /* <DEDUP_REMOVED lines=9> */
.L_x_55:
[----:B------:R-:W-:Y:S05]  /*2c80*/  BSYNC B0 ;  /* 0x0000000000007941 */ /* 0x000fea0003800000 */
.L_x_54:
        /* <DEDUP_REMOVED lines=11> */
.L_x_57:
[----:B------:R-:W-:Y:S05]  /*2d40*/  BSYNC B0 ;  /* 0x0000000000007941 */ /* 0x000fea0003800000 */
.L_x_56:
        /* <DEDUP_REMOVED lines=11> */
.L_x_59:
[----:B------:R-:W-:Y:S05]  /*2e00*/  BSYNC B0 ;  /* 0x0000000000007941 */ /* 0x000fea0003800000 */
.L_x_58:
        /* <DEDUP_REMOVED lines=9> */
.L_x_61:
[----:B------:R-:W-:Y:S05]  /*2ea0*/  BSYNC B0 ;  /* 0x0000000000007941 */ /* 0x000fea0003800000 */
.L_x_60:
        /* <DEDUP_REMOVED lines=9> */
.L_x_63:
[----:B------:R-:W-:Y:S05]  /*2f40*/  BSYNC B0 ;  /* 0x0000000000007941 */ /* 0x000fea0003800000 */
.L_x_62:
        /* <DEDUP_REMOVED lines=11> */
.L_x_65:
[----:B------:R-:W-:Y:S05]  /*3000*/  BSYNC B0 ;  /* 0x0000000000007941 */ /* 0x000fea0003800000 */
.L_x_64:
[----:B-----5:R-:W-:Y:S01]  /*3010*/  IMAD.U32 R19, R20, 0x10000, RZ ;  /* 0x0001000014137824 */ /* 0x020fe200078e00ff */
[----:B------:R-:W-:Y:S01]  /*3020*/  ISETP.GT.AND P4, PT, R10, 0x29, PT ;  /* 0x000000290a00780c */ /* 0x000fe20003f84270 */
[----:B------:R-:W-:Y:S02]  /*3030*/  BSSY B0, `(.L_x_66) ;  /* 0x0000008000007945 */ /* 0x000fe40003800000 */
[----:B------:R-:W-:-:S04]  /*3040*/  FMUL R19, R19, R14 ;  /* 0x0000000e13137220 */ /* 0x000fc80000400000 */
[----:B------:R-:W-:-:S05]  /*3050*/  FFMA R19, R140, R11, R19 ;  /* 0x0000000b8c137223 */ /* 0x000fca0000000013 */
[----:B------:R-:W-:-:S05]  /*3060*/  F2FP.BF16.F32.PACK_AB R19, RZ, R19 ;  /* 0x00000013ff13723e */ /* 0x000fca00000010ff */
[----:B------:R0:W-:Y:S01]  /*3070*/  @P0 STG.E.U16 desc[UR12][R2.64+0x50], R19 ;  /* 0x0000501302000986 */ /* 0x0001e2000c10150c */
[----:B------:R-:W-:-:S13]  /*3080*/  ISETP.GT.AND P0, PT, R0, RZ, P4 ;  /* 0x000000ff0000720c */ /* 0x000fda0002704270 */
[----:B0-----:R-:W-:Y:S05]  /*3090*/  @!P0 BRA `(.L_x_67) ;  /* 0x0000000000048947 */ /* 0x001fea0003800000 */
[----:B------:R0:W5:Y:S02]  /*30a0*/  LDG.E.LTC128B.U16 R20, desc[UR12][R4.64+0x52] ;  /* 0x0000520c04147981 */ /* 0x000164000c1e1520 */
.L_x_67:
[----:B------:R-:W-:Y:S05]  /*30b0*/  BSYNC B0 ;  /* 0x0000000000007941 */ /* 0x000fea0003800000 */
.L_x_66:
        /* <DEDUP_REMOVED lines=9> */
.L_x_69:
[----:B------:R-:W-:Y:S05]  /*3150*/  BSYNC B0 ;  /* 0x0000000000007941 */ /* 0x000fea0003800000 */
.L_x_68:
        /* <DEDUP_REMOVED lines=9> */
.L_x_71:
[----:B------:R-:W-:Y:S05]  /*31f0*/  BSYNC B0 ;  /* 0x0000000000007941 */ /* 0x000fea0003800000 */
.L_x_70:
        /* <DEDUP_REMOVED lines=10> */
.L_x_73:
[----:B------:R-:W-:Y:S05]  /*32a0*/  BSYNC B0 ;  /* 0x0000000000007941 */ /* 0x000fea0003800000 */
.L_x_72:
        /* <DEDUP_REMOVED lines=10> */
.L_x_75:
[----:B------:R-:W-:Y:S05]  /*3350*/  BSYNC B0 ;  /* 0x0000000000007941 */ /* 0x000fea0003800000 */
.L_x_74:
        /* <DEDUP_REMOVED lines=9> */
.L_x_77:
[----:B------:R-:W-:Y:S05]  /*33f0*/  BSYNC B0 ;  /* 0x0000000000007941 */ /* 0x000fea0003800000 */
.L_x_76:
        /* <DEDUP_REMOVED lines=9> */
.L_x_79:
[----:B------:R-:W-:Y:S05]  /*3490*/  BSYNC B0 ;  /* 0x0000000000007941 */ /* 0x000fea0003800000 */
.L_x_78:
        /* <DEDUP_REMOVED lines=10> */
.L_x_81:
[----:B------:R-:W-:Y:S05]  /*3540*/  BSYNC B0 ;  /* 0x0000000000007941 */ /* 0x000fea0003800000 */
.L_x_80:
[----:B-----5:R-:W-:Y:S01]  /*3550*/  IMAD.U32 R19, R20, 0x10000, RZ ;  /* 0x0001000014137824 */ /* 0x020fe200078e00ff */
[----:B------:R-:W-:Y:S03]  /*3560*/  BSSY B0, `(.L_x_82) ;  /* 0x0000009000007945 */ /* 0x000fe60003800000 */
[----:B------:R-:W-:-:S04]  /*3570*/  FMUL R19, R19, R14 ;  /* 0x0000000e13137220 */ /* 0x000fc80000400000 */
[----:B------:R-:W-:-:S05]  /*3580*/  FFMA R19, R148, R11, R19 ;  /* 0x0000000b94137223 */ /* 0x000fca0000000013 */
[----:B------:R-:W-:-:S05]  /*3590*/  F2FP.BF16.F32.PACK_AB R19, RZ, R19 ;  /* 0x00000013ff13723e */ /* 0x000fca00000010ff */
[----:B------:R0:W-:Y:S01]  /*35a0*/  @P0 STG.E.U16 desc[UR12][R2.64+0x70], R19 ;  /* 0x0000701302000986 */ /* 0x0001e2000c10150c */
[----:B------:R-:W-:-:S04]  /*35b0*/  ISETP.GT.AND P0, PT, R10, 0x39, PT ;  /* 0x000000390a00780c */ /* 0x000fc80003f04270 */
[----:B------:R-:W-:-:S13]  /*35c0*/  ISETP.GT.AND P5, PT, R0, RZ, P0 ;  /* 0x000000ff0000720c */ /* 0x000fda00007a4270 */
[----:B0-----:R-:W-:Y:S05]  /*35d0*/  @!P5 BRA `(.L_x_83) ;  /* 0x000000000004d947 */ /* 0x001fea0003800000 */
[----:B------:R0:W5:Y:S02]  /*35e0*/  LDG.E.LTC128B.U16 R20, desc[UR12][R4.64+0x72] ;  /* 0x0000720c04147981 */ /* 0x000164000c1e1520 */
.L_x_83:
[----:B------:R-:W-:Y:S05]  /*35f0*/  BSYNC B0 ;  /* 0x0000000000007941 */ /* 0x000fea0003800000 */
.L_x_82:
        /* <DEDUP_REMOVED lines=9> */
.L_x_85:
[----:B------:R-:W-:Y:S05]  /*3690*/  BSYNC B0 ;  /* 0x0000000000007941 */ /* 0x000fea0003800000 */
.L_x_84:
        /* <DEDUP_REMOVED lines=9> */
.L_x_87:
[----:B------:R-:W-:Y:S05]  /*3730*/  BSYNC B0 ;  /* 0x0000000000007941 */ /* 0x000fea0003800000 */
.L_x_86:
[----:B-----5:R-:W-:Y:S01]  /*3740*/  IMAD.U32 R19, R20, 0x10000, RZ ;  /* 0x0001000014137824 */ /* 0x020fe200078e00ff */
[----:B------:R-:W-:Y:S01]  /*3750*/  LOP3.LUT R123, R17, 0x10, RZ, 0xfc, !PT ;  /* 0x00000010117b7812 */ /* 0x000fe200078efcff */
[----:B------:R-:W-:Y:S02]  /*3760*/  USHF.L.U32 UR22, UR4, 0x7, URZ ;  /* 0x0000000704167899 */ /* 0x000fe4000800063f */
[----:B------:R-:W-:Y:S01]  /*3770*/  FMUL R16, R19, R14 ;  /* 0x0000000e13107220 */ /* 0x000fe20000400000 */
[----:B------:R-:W-:-:S03]  /*3780*/  USHF.L.U64.HI UR4, UR4, 0x7, UR5 ;  /* 0x0000000704047899 */ /* 0x000fc60008010205 */
[----:B------:R-:W-:-:S05]  /*3790*/  FFMA R16, R151, R11, R16 ;  /* 0x0000000b97107223 */ /* 0x000fca0000000010 */
[----:B------:R-:W-:-:S05]  /*37a0*/  F2FP.BF16.F32.PACK_AB R16, RZ, R16 ;  /* 0x00000010ff10723e */ /* 0x000fca00000010ff */
[----:B------:R1:W-:Y:S01]  /*37b0*/  @P5 STG.E.U16 desc[UR12][R6.64+0x72], R16 ;  /* 0x0000721006005986 */ /* 0x0003e2000c10150c */
[----:B------:R-:W-:-:S05]  /*37c0*/  IADD3 R126, P5, R123, R2, RZ ;  /* 0x000000027b7e7210 */ /* 0x000fca0007fbe0ff */
[----:B------:R-:W-:Y:S01]  /*37d0*/  IMAD.X R127, R21, 0x1, R3, P5 ;  /* 0x00000001157f7824 */ /* 0x000fe200028e0603 */
[----:B------:R-:W-:-:S04]  /*37e0*/  IADD3 R18, P5, R4, UR22, RZ ;  /* 0x0000001604127c10 */ /* 0x000fc8000ffbe0ff */
[----:B------:R-:W-:Y:S02]  /*37f0*/  IADD3.X R19, R5, UR4, RZ, P5, !PT ;  /* 0x0000000405137c10 */ /* 0x000fe4000affe4ff */
[----:B------:R-:W-:-:S04]  /*3800*/  ISETP.GT.AND P5, PT, R10, RZ, PT ;  /* 0x000000ff0a00720c */ /* 0x000fc80003fa4270 */
[----:B------:R-:W-:-:S13]  /*3810*/  ISETP.GT.AND P5, PT, R0, 0x40, P5 ;  /* 0x000000400000780c */ /* 0x000fda0002fa4270 */
[----:B------:R-:W2:Y:S01]  /*3820*/  @P5 LDG.E.LTC128B.U16 R20, desc[UR12][R18.64] ;  /* 0x0000000c12145981 */ /* 0x000ea2000c1e1520 */
[----:B------:R-:W-:Y:S01]  /*3830*/  LOP3.LUT R121, R17, 0x12, RZ, 0xfc, !PT ;  /* 0x0000001211797812 */ /* 0x000fe200078efcff */
[----:B------:R-:W-:Y:S01]  /*3840*/  ULOP3.LUT UR21, UR22, 0x2, URZ, 0xfc, !UPT ;  /* 0x0000000216157892 */ /* 0x000fe2000f8efc3f */
[----:B--2---:R-:W-:-:S04]  /*3850*/  IMAD.U32 R23, R20, 0x10000, RZ ;  /* 0x0001000014177824 */ /* 0x004fc800078e00ff */
[----:B------:R-:W-:-:S04]  /*3860*/  FMUL R23, R23, R14 ;  /* 0x0000000e17177220 */ /* 0x000fc80000400000 */
[----:B------:R-:W-:-:S05]  /*3870*/  FFMA R23, R88, R11, R23 ;  /* 0x0000000b58177223 */ /* 0x000fca0000000017 */
[----:B------:R-:W-:-:S04]  /*3880*/  F2FP.BF16.F32.PACK_AB R23, RZ, R23 ;  /* 0x00000017ff17723e */ /* 0x000fc800000010ff */
[----:B------:R-:W-:-:S05]  /*3890*/  PRMT R22, R23, 0x7610, R22 ;  /* 0x0000761017167816 */ /* 0x000fca0000000016 */
[----:B------:R2:W-:Y:S01]  /*38a0*/  @P5 STG.E.U16 desc[UR12][R12.64], R22 ;  /* 0x000000160c005986 */ /* 0x0005e2000c10150c */
[----:B------:R-:W-:-:S05]  /*38b0*/  IADD3 R128, P5, R121, R2, RZ ;  /* 0x0000000279807210 */ /* 0x000fca0007fbe0ff */
[----:B------:R-:W-:Y:S01]  /*38c0*/  IMAD.X R129, R21, 0x1, R3, P5 ;  /* 0x0000000115817824 */ /* 0x000fe200028e0603 */
[----:B------:R-:W-:-:S04]  /*38d0*/  IADD3 R130, P5, R4, UR21, RZ ;  /* 0x0000001504827c10 */ /* 0x000fc8000ffbe0ff */
[----:B------:R-:W-:Y:S02]  /*38e0*/  IADD3.X R131, R5, UR4, RZ, P5, !PT ;  /* 0x0000000405837c10 */ /* 0x000fe4000affe4ff */
[----:B------:R-:W-:-:S13]  /*38f0*/  ISETP.GT.AND P5, PT, R0, 0x40, P6 ;  /* 0x000000400000780c */ /* 0x000fda00037a4270 */
[----:B------:R-:W3:Y:S01]  /*3900*/  @P5 LDG.E.LTC128B.U16 R20, desc[UR12][R130.64] ;  /* 0x0000000c82145981 */ /* 0x000ee2000c1e1520 */
[----:B------:R-:W-:Y:S01]  /*3910*/  BSSY B0, `(.L_x_88) ;  /* 0x000000e000007945 */ /* 0x000fe20003800000 */
[----:B---3--:R-:W-:-:S04]  /*3920*/  IMAD.U32 R23, R20, 0x10000, RZ ;  /* 0x0001000014177824 */ /* 0x008fc800078e00ff */
[----:B-1----:R-:W-:-:S04]  /*3930*/  FMUL R16, R23, R14 ;  /* 0x0000000e17107220 */ /* 0x002fc80000400000 */
[----:B------:R-:W-:-:S05]  /*3940*/  FFMA R16, R89, R11, R16 ;  /* 0x0000000b59107223 */ /* 0x000fca0000000010 */
[----:B------:R-:W-:-:S05]  /*3950*/  F2FP.BF16.F32.PACK_AB R16, RZ, R16 ;  /* 0x00000010ff10723e */ /* 0x000fca00000010ff */
[----:B------:R1:W-:Y:S01]  /*3960*/  @P5 STG.E.U16 desc[UR12][R124.64], R16 ;  /* 0x000000107c005986 */ /* 0x0003e2000c10150c */
[----:B------:R-:W-:-:S05]  /*3970*/  IADD3 R88, P5, R17, R6, RZ ;  /* 0x0000000611587210 */ /* 0x000fca0007fbe0ff */
[----:B------:R-:W-:Y:S01]  /*3980*/  IMAD.X R89, R21, 0x1, R7, P5 ;  /* 0x0000000115597824 */ /* 0x000fe200028e0607 */
[----:B--2---:R-:W-:-:S04]  /*3990*/  IADD3 R22, P5, R8, UR22, RZ ;  /* 0x0000001608167c10 */ /* 0x004fc8000ffbe0ff */
[----:B------:R-:W-:Y:S02]  /*39a0*/  IADD3.X R23, R9, UR4, RZ, P5, !PT ;  /* 0x0000000409177c10 */ /* 0x000fe4000affe4ff */
[----:B------:R-:W-:-:S04]  /*39b0*/  ISETP.GT.AND P5, PT, R10, RZ, PT ;  /* 0x000000ff0a00720c */ /* 0x000fc80003fa4270 */
[----:B------:R-:W-:-:S13]  /*39c0*/  ISETP.GT.AND P5, PT, R0, 0x48, P5 ;  /* 0x000000480000780c */ /* 0x000fda0002fa4270 */
[----:B-1----:R-:W-:Y:S05]  /*39d0*/  @!P5 BRA `(.L_x_89) ;  /* 0x000000000004d947 */ /* 0x002fea0003800000 */
[----:B------:R1:W5:Y:S02]  /*39e0*/  LDG.E.LTC128B.U16 R20, desc[UR12][R22.64] ;  /* 0x0000000c16147981 */ /* 0x000364000c1e1520 */
.L_x_89:
[----:B------:R-:W-:Y:S05]  /*39f0*/  BSYNC B0 ;  /* 0x0000000000007941 */ /* 0x000fea0003800000 */
.L_x_88:
[----:B-----5:R-:W-:Y:S01]  /*3a00*/  IMAD.U32 R125, R20, 0x10000, RZ ;  /* 0x00010000147d7824 */ /* 0x020fe200078e00ff */
[----:B------:R-:W-:Y:S03]  /*3a10*/  BSSY B0, `(.L_x_90) ;  /* 0x000000c000007945 */ /* 0x000fe60003800000 */
[----:B------:R-:W-:-:S04]  /*3a20*/  FMUL R125, R125, R14 ;  /* 0x0000000e7d7d7220 */ /* 0x000fc80000400000 */
[----:B------:R-:W-:-:S05]  /*3a30*/  FFMA R125, R90, R11, R125 ;  /* 0x0000000b5a7d7223 */ /* 0x000fca000000007d */
[----:B------:R-:W-:-:S05]  /*3a40*/  F2FP.BF16.F32.PACK_AB R125, RZ, R125 ;  /* 0x0000007dff7d723e */ /* 0x000fca00000010ff */
[----:B------:R2:W-:Y:S01]  /*3a50*/  @P5 STG.E.U16 desc[UR12][R88.64], R125 ;  /* 0x0000007d58005986 */ /* 0x0005e2000c10150c */
[----:B------:R-:W-:-:S05]  /*3a60*/  IADD3 R132, P5, R15, R6, RZ ;  /* 0x000000060f847210 */ /* 0x000fca0007fbe0ff */
[----:B------:R-:W-:Y:S01]  /*3a70*/  IMAD.X R133, R21, 0x1, R7, P5 ;  /* 0x0000000115857824 */ /* 0x000fe200028e0607 */
[----:B------:R-:W-:-:S13]  /*3a80*/  ISETP.GT.AND P5, PT, R0, 0x48, P6 ;  /* 0x000000480000780c */ /* 0x000fda00037a4270 */
[----:B--2---:R-:W-:Y:S05]  /*3a90*/  @!P5 BRA `(.L_x_91) ;  /* 0x00000000000cd947 */ /* 0x004fea0003800000 */
[----:B------:R-:W-:-:S04]  /*3aa0*/  IADD3 R124, P6, R8, UR21, RZ ;  /* 0x00000015087c7c10 */ /* 0x000fc8000ffde0ff */
[----:B------:R-:W-:-:S05]  /*3ab0*/  IADD3.X R125, R9, UR4, RZ, P6, !PT ;  /* 0x00000004097d7c10 */ /* 0x000fca000b7fe4ff */
[----:B------:R2:W5:Y:S04]  /*3ac0*/  LDG.E.LTC128B.U16 R20, desc[UR12][R124.64] ;  /* 0x0000000c7c147981 */ /* 0x000568000c1e1520 */
.L_x_91:
[----:B------:R-:W-:Y:S05]  /*3ad0*/  BSYNC B0 ;  /* 0x0000000000007941 */ /* 0x000fea0003800000 */
.L_x_90:
[----:B--2--5:R-:W-:Y:S01]  /*3ae0*/  IMAD.U32 R125, R20, 0x10000, RZ ;  /* 0x00010000147d7824 */ /* 0x024fe200078e00ff */
[----:B------:R-:W-:Y:S01]  /*3af0*/  ULOP3.LUT UR20, UR22, 0x10, URZ, 0xfc, !UPT ;  /* 0x0000001016147892 */ /* 0x000fe2000f8efc3f */
[----:B------:R-:W-:Y:S02]  /*3b00*/  ISETP.GT.AND P6, PT, R10, 0x8, PT ;  /* 0x000000080a00780c */ /* 0x000fe40003fc4270 */
[----:B------:R-:W-:-:S04]  /*3b10*/  FMUL R16, R125, R14 ;  /* 0x0000000e7d107220 */ /* 0x000fc80000400000 */
[----:B------:R-:W-:Y:S01]  /*3b20*/  FFMA R16, R91, R11, R16 ;  /* 0x0000000b5b107223 */ /* 0x000fe20000000010 */
[----:B------:R-:W-:-:S04]  /*3b30*/  LOP3.LUT R91, R17, 0x20, RZ, 0xfc, !PT ;  /* 0x00000020115b7812 */ /* 0x000fc800078efcff */
[----:B------:R-:W-:-:S05]  /*3b40*/  F2FP.BF16.F32.PACK_AB R16, RZ, R16 ;  /* 0x00000010ff10723e */ /* 0x000fca00000010ff */
[----:B------:R2:W-:Y:S01]  /*3b50*/  @P5 STG.E.U16 desc[UR12][R132.64], R16 ;  /* 0x0000001084005986 */ /* 0x0005e2000c10150c */
[----:B------:R-:W-:-:S05]  /*3b60*/  IADD3 R130, P5, R91, R2, RZ ;  /* 0x000000025b827210 */ /* 0x000fca0007fbe0ff */
[----:B------:R-:W-:Y:S01]  /*3b70*/  IMAD.X R131, R21, 0x1, R3, P5 ;  /* 0x0000000115837824 */ /* 0x000fe200028e0603 */
[----:B------:R-:W-:-:S04]  /*3b80*/  IADD3 R134, P5, R4, UR20, RZ ;  /* 0x0000001404867c10 */ /* 0x000fc8000ffbe0ff */
[----:B------:R-:W-:Y:S02]  /*3b90*/  IADD3.X R135, R5, UR4, RZ, P5, !PT ;  /* 0x0000000405877c10 */ /* 0x000fe4000affe4ff */
[----:B------:R-:W-:-:S13]  /*3ba0*/  ISETP.GT.AND P5, PT, R0, 0x40, P6 ;  /* 0x000000400000780c */ /* 0x000fda00037a4270 */
[----:B------:R-:W3:Y:S01]  /*3bb0*/  @P5 LDG.E.LTC128B.U16 R20, desc[UR12][R134.64] ;  /* 0x0000000c86145981 */ /* 0x000ee2000c1e1520 */
[----:B------:R-:W-:Y:S01]  /*3bc0*/  ULOP3.LUT UR19, UR22, 0x12, URZ, 0xfc, !UPT ;  /* 0x0000001216137892 */ /* 0x000fe2000f8efc3f */
[----:B---3--:R-:W-:-:S04]  /*3bd0*/  IMAD.U32 R125, R20, 0x10000, RZ ;  /* 0x00010000147d7824 */ /* 0x008fc800078e00ff */
[----:B------:R-:W-:-:S04]  /*3be0*/  FMUL R125, R125, R14 ;  /* 0x0000000e7d7d7220 */ /* 0x000fc80000400000 */
[----:B------:R-:W-:-:S05]  /*3bf0*/  FFMA R125, R92, R11, R125 ;  /* 0x0000000b5c7d7223 */ /* 0x000fca000000007d */
[----:B------:R-:W-:-:S04]  /*3c00*/  F2FP.BF16.F32.PACK_AB R125, RZ, R125 ;  /* 0x0000007dff7d723e */ /* 0x000fc800000010ff */
[----:B------:R-:W-:Y:S02]  /*3c10*/  PRMT R90, R125, 0x7610, R90 ;  /* 0x000076107d5a7816 */ /* 0x000fe4000000005a */
[----:B------:R-:W-:-:S03]  /*3c20*/  LOP3.LUT R125, R17, 0x22, RZ, 0xfc, !PT ;  /* 0x00000022117d7812 */ /* 0x000fc600078efcff */
[----:B------:R3:W-:Y:S01]  /*3c30*/  @P5 STG.E.U16 desc[UR12][R126.64], R90 ;  /* 0x0000005a7e005986 */ /* 0x0007e2000c10150c */
[----:B--2---:R-:W-:-:S05]  /*3c40*/  IADD3 R132, P5, R125, R2, RZ ;  /* 0x000000027d847210 */ /* 0x004fca0007fbe0ff */
[----:B------:R-:W-:Y:S01]  /*3c50*/  IMAD.X R133, R21, 0x1, R3, P5 ;  /* 0x0000000115857824 */ /* 0x000fe200028e0603 */
[----:B------:R-:W-:-:S04]  /*3c60*/  IADD3 R134, P5, R4, UR19, RZ ;  /* 0x0000001304867c10 */ /* 0x000fc8000ffbe0ff */
[----:B------:R-:W-:Y:S02]  /*3c70*/  IADD3.X R135, R5, UR4, RZ, P5, !PT ;  /* 0x0000000405877c10 */ /* 0x000fe4000affe4ff */
[----:B------:R-:W-:-:S04]  /*3c80*/  ISETP.GT.AND P5, PT, R10, 0x9, PT ;  /* 0x000000090a00780c */ /* 0x000fc80003fa4270 */
[----:B------:R-:W-:-:S13]  /*3c90*/  ISETP.GT.AND P5, PT, R0, 0x40, P5 ;  /* 0x000000400000780c */ /* 0x000fda0002fa4270 */
[----:B------:R-:W2:Y:S01]  /*3ca0*/  @P5 LDG.E.LTC128B.U16 R20, desc[UR12][R134.64] ;  /* 0x0000000c86145981 */ /* 0x000ea2000c1e1520 */
[----:B------:R-:W-:Y:S01]  /*3cb0*/  BSSY B0, `(.L_x_92) ;  /* 0x000000d000007945 */ /* 0x000fe20003800000 */
[----:B--2---:R-:W-:-:S04]  /*3cc0*/  IMAD.U32 R137, R20, 0x10000, RZ ;  /* 0x0001000014897824 */ /* 0x004fc800078e00ff */
[----:B------:R-:W-:-:S04]  /*3cd0*/  FMUL R16, R137, R14 ;  /* 0x0000000e89107220 */ /* 0x000fc80000400000 */
[----:B------:R-:W-:-:S05]  /*3ce0*/  FFMA R16, R93, R11, R16 ;  /* 0x0000000b5d107223 */ /* 0x000fca0000000010 */
[----:B------:R-:W-:-:S05]  /*3cf0*/  F2FP.BF16.F32.PACK_AB R16, RZ, R16 ;  /* 0x00000010ff10723e */ /* 0x000fca00000010ff */
[----:B------:R2:W-:Y:S01]  /*3d00*/  @P5 STG.E.U16 desc[UR12][R128.64], R16 ;  /* 0x0000001080005986 */ /* 0x0005e2000c10150c */
[----:B---3--:R-:W-:-:S05]  /*3d10*/  IADD3 R126, P5, R123, R6, RZ ;  /* 0x000000067b7e7210 */ /* 0x008fca0007fbe0ff */
[----:B------:R-:W-:Y:S01]  /*3d20*/  IMAD.X R127, R21, 0x1, R7, P5 ;  /* 0x00000001157f7824 */ /* 0x000fe200028e0607 */
[----:B------:R-:W-:-:S13]  /*3d30*/  ISETP.GT.AND P5, PT, R0, 0x48, P6 ;  /* 0x000000480000780c */ /* 0x000fda00037a4270 */
[----:B--2---:R-:W-:Y:S05]  /*3d40*/  @!P5 BRA `(.L_x_93) ;  /* 0x00000000000cd947 */ /* 0x004fea0003800000 */
[----:B------:R-:W-:-:S04]  /*3d50*/  IADD3 R92, P6, R8, UR20, RZ ;  /* 0x00000014085c7c10 */ /* 0x000fc8000ffde0ff */
[----:B------:R-:W-:-:S05]  /*3d60*/  IADD3.X R93, R9, UR4, RZ, P6, !PT ;  /* 0x00000004095d7c10 */ /* 0x000fca000b7fe4ff */
[----:B------:R2:W5:Y:S04]  /*3d70*/  LDG.E.LTC128B.U16 R20, desc[UR12][R92.64] ;  /* 0x0000000c5c147981 */ /* 0x000568000c1e1520 */
.L_x_93:
[----:B------:R-:W-:Y:S05]  /*3d80*/  BSYNC B0 ;  /* 0x0000000000007941 */ /* 0x000fea0003800000 */
.L_x_92:
[----:B--2--5:R-:W-:Y:S01]  /*3d90*/  IMAD.U32 R93, R20, 0x10000, RZ ;  /* 0x00010000145d7824 */ /* 0x024fe200078e00ff */
[----:B------:R-:W-:Y:S01]  /*3da0*/  ISETP.GT.AND P6, PT, R10, 0x9, PT ;  /* 0x000000090a00780c */ /* 0x000fe20003fc4270 */
[----:B------:R-:W-:Y:S02]  /*3db0*/  BSSY B0, `(.L_x_94) ;  /* 0x000000c000007945 */ /* 0x000fe40003800000 */
        /* <DEDUP_REMOVED lines=11> */
.L_x_95:
[----:B------:R-:W-:Y:S05]  /*3e70*/  BSYNC B0 ;  /* 0x0000000000007941 */ /* 0x000fea0003800000 */
.L_x_94:
[----:B--2--5:R-:W-:Y:S01]  /*3e80*/  IMAD.U32 R93, R20, 0x10000, RZ ;  /* 0x00010000145d7824 */ /* 0x024fe200078e00ff */
[----:B------:R-:W-:Y:S01]  /*3e90*/  ULOP3.LUT UR18, UR22, 0x20, URZ, 0xfc, !UPT ;  /* 0x0000002016127892 */ /* 0x000fe2000f8efc3f */
[----:B------:R-:W-:Y:S02]  /*3ea0*/  ISETP.GT.AND P6, PT, R10, 0x10, PT ;  /* 0x000000100a00780c */ /* 0x000fe40003fc4270 */
[----:B------:R-:W-:Y:S01]  /*3eb0*/  FMUL R16, R93, R14 ;  /* 0x0000000e5d107220 */ /* 0x000fe20000400000 */
[----:B------:R-:W-:-:S03]  /*3ec0*/  LOP3.LUT R93, R17, 0x30, RZ, 0xfc, !PT ;  /* 0x00000030115d7812 */ /* 0x000fc600078efcff */
[----:B------:R-:W-:-:S05]  /*3ed0*/  FFMA R16, R95, R11, R16 ;  /* 0x0000000b5f107223 */ /* 0x000fca0000000010 */
        /* <DEDUP_REMOVED lines=36> */
.L_x_97:
[----:B------:R-:W-:Y:S05]  /*4120*/  BSYNC B0 ;  /* 0x0000000000007941 */ /* 0x000fea0003800000 */
.L_x_96:
        /* <DEDUP_REMOVED lines=14> */
.L_x_99:
[----:B------:R-:W-:Y:S05]  /*4210*/  BSYNC B0 ;  /* 0x0000000000007941 */ /* 0x000fea0003800000 */
.L_x_98:
        /* <DEDUP_REMOVED lines=42> */
.L_x_101:
[----:B------:R-:W-:Y:S05]  /*44c0*/  BSYNC B0 ;  /* 0x0000000000007941 */ /* 0x000fea0003800000 */
.L_x_100:
        /* <DEDUP_REMOVED lines=14> */
.L_x_103:
[----:B------:R-:W-:Y:S05]  /*45b0*/  BSYNC B0 ;  /* 0x0000000000007941 */ /* 0x000fea0003800000 */
.L_x_102:
        /* <DEDUP_REMOVED lines=42> */
.L_x_105:
[----:B------:R-:W-:Y:S05]  /*4860*/  BSYNC B0 ;  /* 0x0000000000007941 */ /* 0x000fea0003800000 */
.L_x_104:
        /* <DEDUP_REMOVED lines=14> */
.L_x_107:
[----:B------:R-:W-:Y:S05]  /*4950*/  BSYNC B0 ;  /* 0x0000000000007941 */ /* 0x000fea0003800000 */
.L_x_106:
        /* <DEDUP_REMOVED lines=41> */
.L_x_109:
[----:B------:R-:W-:Y:S05]  /*4bf0*/  BSYNC B0 ;  /* 0x0000000000007941 */ /* 0x000fea0003800000 */
.L_x_108:
[----:B--2--5:R-:W-:Y:S01]  /*4c00*/  IMAD.U32 R109, R20, 0x10000, RZ ;  /* 0x00010000146d7824 */ /* 0x024fe200078e00ff */
        /* <DEDUP_REMOVED lines=12> */
.L_x_111:
[----:B------:R-:W-:Y:S05]  /*4cd0*/  BSYNC B0 ;  /* 0x0000000000007941 */ /* 0x000fea0003800000 */
.L_x_110:
[----:B--2--5:R-:W-:Y:S01]  /*4ce0*/  IMAD.U32 R109, R20, 0x10000, RZ ;  /* 0x00010000146d7824 */ /* 0x024fe200078e00ff */
[----:B------:R-:W-:-:S03]  /*4cf0*/  ULOP3.LUT UR8, UR22, 0x60, URZ, 0xfc, !UPT ;  /* 0x0000006016087892 */ /* 0x000fc6000f8efc3f */
        /* <DEDUP_REMOVED lines=31> */
[----:B------:R-:W-:-:S05]  /*4ef0*/  IADD3 R112, P5, R105, R6, RZ ;  /* 0x0000000669707210 */ /* 0x000fca0007fbe0ff */
[----:B------:R-:W-:Y:S01]  /*4f00*/  IMAD.X R113, R21, 0x1, R7, P5 ;  /* 0x0000000115717824 */ /* 0x000fe200028e0607 */
[----:B------:R-:W-:-:S13]  /*4f10*/  ISETP.GT.AND P5, PT, R0, 0x48, P3 ;  /* 0x000000480000780c */ /* 0x000fda0001fa4270 */
[----:B---3--:R-:W-:Y:S05]  /*4f20*/  @!P5 BRA `(.L_x_113) ;  /* 0x00000000000cd947 */ /* 0x008fea0003800000 */
[----:B------:R-:W-:-:S04]  /*4f30*/  IADD3 R2, P6, R8, UR8, RZ ;  /* 0x0000000808027c10 */ /* 0x000fc8000ffde0ff */
[----:B------:R-:W-:-:S05]  /*4f40*/  IADD3.X R3, R9, UR4, RZ, P6, !PT ;  /* 0x0000000409037c10 */ /* 0x000fca000b7fe4ff */
[----:B------:R2:W5:Y:S04]  /*4f50*/  LDG.E.LTC128B.U16 R20, desc[UR12][R2.64] ;  /* 0x0000000c02147981 */ /* 0x000568000c1e1520 */
.L_x_113:
[----:B------:R-:W-:Y:S05]  /*4f60*/  BSYNC B0 ;  /* 0x0000000000007941 */ /* 0x000fea0003800000 */
.L_x_112:
        /* <DEDUP_REMOVED lines=13> */
.L_x_115:
[----:B------:R-:W-:Y:S05]  /*5040*/  BSYNC B0 ;  /* 0x0000000000007941 */ /* 0x000fea0003800000 */
.L_x_114:
[----:B--2--5:R-:W-:Y:S01]  /*5050*/  IMAD.U32 R3, R20, 0x10000, RZ ;  /* 0x0001000014037824 */ /* 0x024fe200078e00ff */
[----:B------:R-:W-:-:S03]  /*5060*/  ULOP3.LUT UR6, UR22, 0x70, URZ, 0xfc, !UPT ;  /* 0x0000007016067892 */ /* 0x000fc6000f8efc3f */
        /* <DEDUP_REMOVED lines=8> */
[----:B--2---:R-:W-:Y:S02]  /*50f0*/  IADD3.X R3, R5, UR4, RZ, P5, !PT ;  /* 0x0000000405037c10 */ /* 0x004fe4000affe4ff */
[----:B------:R-:W-:-:S13]  /*5100*/  ISETP.GT.AND P5, PT, R0, 0x40, P1 ;  /* 0x000000400000780c */ /* 0x000fda0000fa4270 */
[----:B------:R-:W2:Y:S01]  /*5110*/  @P5 LDG.E.LTC128B.U16 R20, desc[UR12][R2.64] ;  /* 0x0000000c02145981 */ /* 0x000ea2000c1e1520 */
[----:B------:R-:W-:Y:S01]  /*5120*/  ULOP3.LUT UR5, UR22, 0x72, URZ, 0xfc, !UPT ;  /* 0x0000007216057892 */ /* 0x000fe2000f8efc3f */
[----:B--2---:R-:W-:-:S04]  /*5130*/  IMAD.U32 R115, R20, 0x10000, RZ ;  /* 0x0001000014737824 */ /* 0x004fc800078e00ff */
[----:B------:R-:W-:-:S04]  /*5140*/  FMUL R115, R115, R14 ;  /* 0x0000000e73737220 */ /* 0x000fc80000400000 */
[----:B------:R-:W-:-:S05]  /*5150*/  FFMA R115, R116, R11, R115 ;  /* 0x0000000b74737223 */ /* 0x000fca0000000073 */
[----:B------:R-:W-:-:S05]  /*5160*/  F2FP.BF16.F32.PACK_AB R115, RZ, R115 ;  /* 0x00000073ff73723e */ /* 0x000fca00000010ff */
[----:B------:R-:W-:Y:S01]  /*5170*/  @P5 STG.E.U16 desc[UR12][R126.64], R115 ;  /* 0x000000737e005986 */ /* 0x000fe2000c10150c */
[----:B------:R-:W-:-:S05]  /*5180*/  IADD3 R6, P5, R111, R6, RZ ;  /* 0x000000066f067210 */ /* 0x000fca0007fbe0ff */
[----:B------:R-:W-:Y:S01]  /*5190*/  IMAD.X R7, R21, 0x1, R7, P5 ;  /* 0x0000000115077824 */ /* 0x000fe200028e0607 */
[----:B----4-:R-:W-:-:S04]  /*51a0*/  IADD3 R4, P5, R4, UR5, RZ ;  /* 0x0000000504047c10 */ /* 0x010fc8000ffbe0ff */
[----:B------:R-:W-:Y:S02]  /*51b0*/  IADD3.X R5, R5, UR4, RZ, P5, !PT ;  /* 0x0000000405057c10 */ /* 0x000fe4000affe4ff */
[----:B------:R-:W-:-:S13]  /*51c0*/  ISETP.GT.AND P5, PT, R0, 0x40, P0 ;  /* 0x000000400000780c */ /* 0x000fda00007a4270 */
[----:B------:R-:W2:Y:S01]  /*51d0*/  @P5 LDG.E.LTC128B.U16 R20, desc[UR12][R4.64] ;  /* 0x0000000c04145981 */ /* 0x000ea2000c1e1520 */
[----:B------:R-:W-:Y:S01]  /*51e0*/  BSSY B0, `(.L_x_116) ;  /* 0x000000e000007945 */ /* 0x000fe20003800000 */
[----:B--2---:R-:W-:-:S04]  /*51f0*/  IMAD.U32 R3, R20, 0x10000, RZ ;  /* 0x0001000014037824 */ /* 0x004fc800078e00ff */
[----:B------:R-:W-:-:S04]  /*5200*/  FMUL R2, R3, R14 ;  /* 0x0000000e03027220 */ /* 0x000fc80000400000 */
[----:B------:R-:W-:-:S05]  /*5210*/  FFMA R2, R117, R11, R2 ;  /* 0x0000000b75027223 */ /* 0x000fca0000000002 */
[----:B------:R-:W-:-:S04]  /*5220*/  F2FP.BF16.F32.PACK_AB R2, RZ, R2 ;  /* 0x00000002ff02723e */ /* 0x000fc800000010ff */
[----:B------:R-:W-:-:S05]  /*5230*/  PRMT R3, R2, 0x7610, R3 ;  /* 0x0000761002037816 */ /* 0x000fca0000000003 */
[----:B------:R2:W-:Y:S01]  /*5240*/  @P5 STG.E.U16 desc[UR12][R128.64], R3 ;  /* 0x0000000380005986 */ /* 0x0005e2000c10150c */
[----:B------:R-:W-:-:S05]  /*5250*/  IADD3 R2, P5, R12, R17, RZ ;  /* 0x000000110c027210 */ /* 0x000fca0007fbe0ff */
[----:B--2---:R-:W-:Y:S01]  /*5260*/  IMAD.X R3, R13, 0x1, R21, P5 ;  /* 0x000000010d037824 */ /* 0x004fe200028e0615 */
[----:B------:R-:W-:-:S13]  /*5270*/  ISETP.GT.AND P5, PT, R0, 0x48, P1 ;  /* 0x000000480000780c */ /* 0x000fda0000fa4270 */
[----:B------:R-:W-:Y:S05]  /*5280*/  @!P5 BRA `(.L_x_117) ;  /* 0x00000000000cd947 */ /* 0x000fea0003800000 */
[----:B------:R-:W-:-:S04]  /*5290*/  IADD3 R4, P6, R8, UR6, RZ ;  /* 0x0000000608047c10 */ /* 0x000fc8000ffde0ff */
[----:B------:R-:W-:-:S05]  /*52a0*/  IADD3.X R5, R9, UR4, RZ, P6, !PT ;  /* 0x0000000409057c10 */ /* 0x000fca000b7fe4ff */
[----:B------:R2:W5:Y:S04]  /*52b0*/  LDG.E.LTC128B.U16 R20, desc[UR12][R4.64] ;  /* 0x0000000c04147981 */ /* 0x000568000c1e1520 */
.L_x_117:
[----:B------:R-:W-:Y:S05]  /*52c0*/  BSYNC B0 ;  /* 0x0000000000007941 */ /* 0x000fea0003800000 */
.L_x_116:
        /* <DEDUP_REMOVED lines=8> */
[----:B------:R-:W-:-:S04]  /*5350*/  IADD3 R4, P5, R8, UR5, RZ ;  /* 0x0000000508047c10 */ /* 0x000fc8000ffbe0ff */
[----:B--2---:R-:W-:Y:S02]  /*5360*/  IADD3.X R5, R9, UR4, RZ, P5, !PT ;  /* 0x0000000409057c10 */ /* 0x004fe4000affe4ff */
[----:B------:R-:W-:-:S13]  /*5370*/  ISETP.GT.AND P5, PT, R0, 0x48, P0 ;  /* 0x000000480000780c */ /* 0x000fda00007a4270 */
[----:B------:R-:W-:Y:S05]  /*5380*/  @!P5 BRA `(.L_x_119) ;  /* 0x000000000004d947 */ /* 0x000fea0003800000 */
[----:B------:R2:W5:Y:S02]  /*5390*/  LDG.E.LTC128B.U16 R20, desc[UR12][R4.64] ;  /* 0x0000000c04147981 */ /* 0x000564000c1e1520 */
.L_x_119:
[----:B------:R-:W-:Y:S05]  /*53a0*/  BSYNC B0 ;  /* 0x0000000000007941 */ /* 0x000fea0003800000 */
.L_x_118:
[----:B--2--5:R-:W-:Y:S01]  /*53b0*/  IMAD.U32 R5, R20, 0x10000, RZ ;  /* 0x0001000014057824 */ /* 0x024fe200078e00ff */
[----:B------:R-:W-:Y:S01]  /*53c0*/  ISETP.GT.AND P6, PT, R10, RZ, PT ;  /* 0x000000ff0a00720c */ /* 0x000fe20003fc4270 */
[----:B------:R-:W-:Y:S02]  /*53d0*/  BSSY B0, `(.L_x_120) ;  /* 0x000000d000007945 */ /* 0x000fe40003800000 */
        /* <DEDUP_REMOVED lines=12> */
.L_x_121:
[----:B------:R-:W-:Y:S05]  /*54a0*/  BSYNC B0 ;  /* 0x0000000000007941 */ /* 0x000fea0003800000 */
.L_x_120:
[----:B-----5:R-:W-:Y:S01]  /*54b0*/  IMAD.U32 R7, R20, 0x10000, RZ ;  /* 0x0001000014077824 */ /* 0x020fe200078e00ff */
        /* <DEDUP_REMOVED lines=13> */
.L_x_123:
[----:B------:R-:W-:Y:S05]  /*5590*/  BSYNC B0 ;  /* 0x0000000000007941 */ /* 0x000fea0003800000 */
.L_x_122:
[----:B---3-5:R-:W-:Y:S01]  /*55a0*/  IMAD.U32 R7, R20, 0x10000, RZ ;  /* 0x0001000014077824 */ /* 0x028fe200078e00ff */
        /* <DEDUP_REMOVED lines=8> */
[----:B---3--:R-:W-:Y:S01]  /*5630*/  IMAD.X R7, R89, 0x1, R21, P5 ;  /* 0x0000000159077824 */ /* 0x008fe200028e0615 */
[----:B0-----:R-:W-:-:S04]  /*5640*/  IADD3 R8, P5, R22, UR22, RZ ;  /* 0x0000001616087c10 */ /* 0x001fc8000ffbe0ff */
[----:B------:R-:W-:Y:S02]  /*5650*/  IADD3.X R9, R23, UR4, RZ, P5, !PT ;  /* 0x0000000417097c10 */ /* 0x000fe4000affe4ff */
[----:B------:R-:W-:-:S13]  /*5660*/  ISETP.GT.AND P5, PT, R0, 0x88, P6 ;  /* 0x000000880000780c */ /* 0x000fda00037a4270 */
[----:B------:R-:W-:Y:S05]  /*5670*/  @!P5 BRA `(.L_x_125) ;  /* 0x000000000004d947 */ /* 0x000fea0003800000 */
[----:B------:R0:W5:Y:S02]  /*5680*/  LDG.E.LTC128B.U16 R20, desc[UR12][R8.64] ;  /* 0x0000000c08147981 */ /* 0x000164000c1e1520 */
.L_x_125:
[----:B------:R-:W-:Y:S05]  /*5690*/  BSYNC B0 ;  /* 0x0000000000007941 */ /* 0x000fea0003800000 */
.L_x_124:
        /* <DEDUP_REMOVED lines=14> */
.L_x_127:
[----:B------:R-:W-:Y:S05]  /*5780*/  BSYNC B0 ;  /* 0x0000000000007941 */ /* 0x000fea0003800000 */
.L_x_126:
[----:B---3-5:R-:W-:Y:S01]  /*5790*/  IMAD.U32 R57, R20, 0x10000, RZ ;  /* 0x0001000014397824 */ /* 0x028fe200078e00ff */
        /* <DEDUP_REMOVED lines=13> */
.L_x_129:
[----:B------:R-:W-:Y:S05]  /*5870*/  BSYNC B0 ;  /* 0x0000000000007941 */ /* 0x000fea0003800000 */
.L_x_128:
        /* <DEDUP_REMOVED lines=8> */
[----:B---3--:R-:W-:Y:S01]  /*5900*/  IMAD.X R59, R13, 0x1, R21, P5 ;  /* 0x000000010d3b7824 */ /* 0x008fe200028e0615 */
[----:B------:R-:W-:-:S13]  /*5910*/  ISETP.GT.AND P5, PT, R0, 0x80, P6 ;  /* 0x000000800000780c */ /* 0x000fda00037a4270 */
[----:B------:R-:W-:Y:S05]  /*5920*/  @!P5 BRA `(.L_x_131) ;  /* 0x00000000000cd947 */ /* 0x000fea0003800000 */
[----:B------:R-:W-:-:S04]  /*5930*/  IADD3 R112, P6, R18, UR19, RZ ;  /* 0x0000001312707c10 */ /* 0x000fc8000ffde0ff */
[----:B------:R-:W-:-:S05]  /*5940*/  IADD3.X R113, R19, UR4, RZ, P6, !PT ;  /* 0x0000000413717c10 */ /* 0x000fca000b7fe4ff */
[----:B------:R3:W5:Y:S04]  /*5950*/  LDG.E.LTC128B.U16 R20, desc[UR12][R112.64] ;  /* 0x0000000c70147981 */ /* 0x000768000c1e1520 */
.L_x_131:
[----:B------:R-:W-:Y:S05]  /*5960*/  BSYNC B0 ;  /* 0x0000000000007941 */ /* 0x000fea0003800000 */
.L_x_130:
        /* <DEDUP_REMOVED lines=14> */
.L_x_133:
[----:B------:R-:W-:Y:S05]  /*5a50*/  BSYNC B0 ;  /* 0x0000000000007941 */ /* 0x000fea0003800000 */
.L_x_132:
        /* <DEDUP_REMOVED lines=14> */
.L_x_135:
[----:B------:R-:W-:Y:S05]  /*5b40*/  BSYNC B0 ;  /* 0x0000000000007941 */ /* 0x000fea0003800000 */
.L_x_134:
        /* <DEDUP_REMOVED lines=14> */
.L_x_137:
[----:B------:R-:W-:Y:S05]  /*5c30*/  BSYNC B0 ;  /* 0x0000000000007941 */ /* 0x000fea0003800000 */
.L_x_136:
        /* <DEDUP_REMOVED lines=14> */
.L_x_139:
[----:B------:R-:W-:Y:S05]  /*5d20*/  BSYNC B0 ;  /* 0x0000000000007941 */ /* 0x000fea0003800000 */
.L_x_138:
        /* <DEDUP_REMOVED lines=14> */
.L_x_141:
[----:B------:R-:W-:Y:S05]  /*5e10*/  BSYNC B0 ;  /* 0x0000000000007941 */ /* 0x000fea0003800000 */
.L_x_140:
        /* <DEDUP_REMOVED lines=14> */
.L_x_143:
[----:B------:R-:W-:Y:S05]  /*5f00*/  BSYNC B0 ;  /* 0x0000000000007941 */ /* 0x000fea0003800000 */
.L_x_142:
        /* <DEDUP_REMOVED lines=14> */
.L_x_145:
[----:B------:R-:W-:Y:S05]  /*5ff0*/  BSYNC B0 ;  /* 0x0000000000007941 */ /* 0x000fea0003800000 */
.L_x_144:
        /* <DEDUP_REMOVED lines=14> */
.L_x_147:
[----:B------:R-:W-:Y:S05]  /*60e0*/  BSYNC B0 ;  /* 0x0000000000007941 */ /* 0x000fea0003800000 */
.L_x_146:
        /* <DEDUP_REMOVED lines=14> */
.L_x_149:
[----:B------:R-:W-:Y:S05]  /*61d0*/  BSYNC B0 ;  /* 0x0000000000007941 */ /* 0x000fea0003800000 */
.L_x_148:
        /* <DEDUP_REMOVED lines=14> */
.L_x_151:
[----:B------:R-:W-:Y:S05]  /*62c0*/  BSYNC B0 ;  /* 0x0000000000007941 */ /* 0x000fea0003800000 */
.L_x_150:
        /* <DEDUP_REMOVED lines=14> */
.L_x_153:
[----:B------:R-:W-:Y:S05]  /*63b0*/  BSYNC B0 ;  /* 0x0000000000007941 */ /* 0x000fea0003800000 */
.L_x_152:
        /* <DEDUP_REMOVED lines=14> */
.L_x_155:
[----:B------:R-:W-:Y:S05]  /*64a0*/  BSYNC B0 ;  /* 0x0000000000007941 */ /* 0x000fea0003800000 */
.L_x_154:
        /* <DEDUP_REMOVED lines=14> */
.L_x_157:
[----:B------:R-:W-:Y:S05]  /*6590*/  BSYNC B0 ;  /* 0x0000000000007941 */ /* 0x000fea0003800000 */
.L_x_156:
        /* <DEDUP_REMOVED lines=14> */
.L_x_159:
[----:B------:R-:W-:Y:S05]  /*6680*/  BSYNC B0 ;  /* 0x0000000000007941 */ /* 0x000fea0003800000 */
.L_x_158:
        /* <DEDUP_REMOVED lines=14> */
.L_x_161:
[----:B------:R-:W-:Y:S05]  /*6770*/  BSYNC B0 ;  /* 0x0000000000007941 */ /* 0x000fea0003800000 */
.L_x_160:
[----:B---3-5:R-:W-:Y:S01]  /*6780*/  IMAD.U32 R59, R20, 0x10000, RZ ;  /* 0x00010000143b7824 */ /* 0x028fe200078e00ff */
[----:B------:R-:W-:Y:S03]  /*6790*/  BSSY B0, `(.L_x_162) ;  /* 0x000000c000007945 */ /* 0x000fe60003800000 */
        /* <DEDUP_REMOVED lines=11> */
.L_x_163:
[----:B------:R-:W-:Y:S05]  /*6850*/  BSYNC B0 ;  /* 0x0000000000007941 */ /* 0x000fea0003800000 */
.L_x_162:
        /* <DEDUP_REMOVED lines=14> */
.L_x_165:
[----:B------:R-:W-:Y:S05]  /*6940*/  BSYNC B0 ;  /* 0x0000000000007941 */ /* 0x000fea0003800000 */
.L_x_164:
[----:B---3-5:R-:W-:Y:S01]  /*6950*/  IMAD.U32 R61, R20, 0x10000, RZ ;  /* 0x00010000143d7824 */ /* 0x028fe200078e00ff */
        /* <DEDUP_REMOVED lines=12> */
.L_x_167:
[----:B------:R-:W-:Y:S05]  /*6a20*/  BSYNC B0 ;  /* 0x0000000000007941 */ /* 0x000fea0003800000 */
.L_x_166:
        /* <DEDUP_REMOVED lines=13> */
.L_x_169:
[----:B------:R-:W-:Y:S05]  /*6b00*/  BSYNC B0 ;  /* 0x0000000000007941 */ /* 0x000fea0003800000 */
.L_x_168:
        /* <DEDUP_REMOVED lines=13> */
.L_x_171:
[----:B------:R-:W-:Y:S05]  /*6be0*/  BSYNC B0 ;  /* 0x0000000000007941 */ /* 0x000fea0003800000 */
.L_x_170:
        /* <DEDUP_REMOVED lines=13> */
.L_x_173:
[----:B------:R-:W-:Y:S05]  /*6cc0*/  BSYNC B0 ;  /* 0x0000000000007941 */ /* 0x000fea0003800000 */
.L_x_172:
        /* <DEDUP_REMOVED lines=13> */
.L_x_175:
[----:B------:R-:W-:Y:S05]  /*6da0*/  BSYNC B0 ;  /* 0x0000000000007941 */ /* 0x000fea0003800000 */
.L_x_174:
        /* <DEDUP_REMOVED lines=13> */
.L_x_177:
[----:B------:R-:W-:Y:S05]  /*6e80*/  BSYNC B0 ;  /* 0x0000000000007941 */ /* 0x000fea0003800000 */
.L_x_176:
        /* <DEDUP_REMOVED lines=8> */
[----:B------:R-:W-:-:S04]  /*6f10*/  IADD3 R18, P5, R18, UR5, RZ ;  /* 0x0000000512127c10 */ /* 0x000fc8000ffbe0ff */
[----:B------:R-:W-:Y:S02]  /*6f20*/  IADD3.X R19, R19, UR4, RZ, P5, !PT ;  /* 0x0000000413137c10 */ /* 0x000fe4000affe4ff */
[----:B------:R-:W-:-:S13]  /*6f30*/  ISETP.GT.AND P5, PT, R0, 0x80, P0 ;  /* 0x000000800000780c */ /* 0x000fda00007a4270 */
[----:B------:R-:W-:Y:S05]  /*6f40*/  @!P5 BRA `(.L_x_179) ;  /* 0x000000000004d947 */ /* 0x000fea0003800000 */
[----:B------:R3:W5:Y:S02]  /*6f50*/  LDG.E.LTC128B.U16 R20, desc[UR12][R18.64] ;  /* 0x0000000c12147981 */ /* 0x000764000c1e1520 */
.L_x_179:
[----:B------:R-:W-:Y:S05]  /*6f60*/  BSYNC B0 ;  /* 0x0000000000007941 */ /* 0x000fea0003800000 */
.L_x_178:
        /* <DEDUP_REMOVED lines=13> */
.L_x_181:
[----:B------:R-:W-:Y:S05]  /*7040*/  BSYNC B0 ;  /* 0x0000000000007941 */ /* 0x000fea0003800000 */
.L_x_180:
        /* <DEDUP_REMOVED lines=9> */
[----:B---3--:R-:W-:Y:S02]  /*70e0*/  IADD3.X R13, R23, UR4, RZ, P5, !PT ;  /* 0x00000004170d7c10 */ /* 0x008fe4000affe4ff */
[----:B------:R-:W-:-:S13]  /*70f0*/  ISETP.GT.AND P5, PT, R0, 0x88, P0 ;  /* 0x000000880000780c */ /* 0x000fda00007a4270 */
[----:B------:R-:W-:Y:S05]  /*7100*/  @!P5 BRA `(.L_x_183) ;  /* 0x000000000004d947 */ /* 0x000fea0003800000 */
[----:B------:R3:W5:Y:S02]  /*7110*/  LDG.E.LTC128B.U16 R20, desc[UR12][R12.64] ;  /* 0x0000000c0c147981 */ /* 0x000764000c1e1520 */
.L_x_183:
[----:B------:R-:W-:Y:S05]  /*7120*/  BSYNC B0 ;  /* 0x0000000000007941 */ /* 0x000fea0003800000 */
.L_x_182:
        /* <DEDUP_REMOVED lines=15> */
.L_x_185:
[----:B------:R-:W-:Y:S05]  /*7220*/  BSYNC B0 ;  /* 0x0000000000007941 */ /* 0x000fea0003800000 */
.L_x_184:
        /* <DEDUP_REMOVED lines=11> */
[----:B-1----:R-:W-:-:S04]  /*72e0*/  IADD3 R22, P6, R4, UR21, RZ ;  /* 0x0000001504167c10 */ /* 0x002fc8000ffde0ff */
[----:B------:R-:W-:-:S05]  /*72f0*/  IADD3.X R23, R5, UR4, RZ, P6, !PT ;  /* 0x0000000405177c10 */ /* 0x000fca000b7fe4ff */
[----:B------:R3:W5:Y:S04]  /*7300*/  LDG.E.LTC128B.U16 R20, desc[UR12][R22.64] ;  /* 0x0000000c16147981 */ /* 0x000768000c1e1520 */
.L_x_187:
[----:B------:R-:W-:Y:S05]  /*7310*/  BSYNC B0 ;  /* 0x0000000000007941 */ /* 0x000fea0003800000 */
.L_x_186:
[----:B-1-3-5:R-:W-:Y:S01]  /*7320*/  IMAD.U32 R23, R20, 0x10000, RZ ;  /* 0x0001000014177824 */ /* 0x02afe200078e00ff */
[----:B------:R-:W-:Y:S01]  /*7330*/  ISETP.GT.AND P6, PT, R10, RZ, PT ;  /* 0x000000ff0a00720c */ /* 0x000fe20003fc4270 */
[----:B------:R-:W-:Y:S02]  /*7340*/  BSSY B0, `(.L_x_188) ;  /* 0x000000e000007945 */ /* 0x000fe40003800000 */
[----:B------:R-:W-:-:S04]  /*7350*/  FMUL R16, R23, R14 ;  /* 0x0000000e17107220 */ /* 0x000fc80000400000 */
[----:B------:R-:W-:-:S05]  /*7360*/  FFMA R16, R25, R11, R16 ;  /* 0x0000000b19107223 */ /* 0x000fca0000000010 */
[----:B------:R-:W-:-:S04]  /*7370*/  F2FP.BF16.F32.PACK_AB R16, RZ, R16 ;  /* 0x00000010ff10723e */ /* 0x000fc800000010ff */
[----:B------:R-:W-:Y:S02]  /*7380*/  PRMT R23, R16, 0x7610, R23 ;  /* 0x0000761010177816 */ /* 0x000fe40000000017 */
[----:B------:R-:W-:-:S03]  /*7390*/  PRMT R16, R20, 0x7610, R16 ;  /* 0x0000761014107816 */ /* 0x000fc60000000010 */
[----:B------:R1:W-:Y:S01]  /*73a0*/  @P5 STG.E.U16 desc[UR12][R60.64], R23 ;  /* 0x000000173c005986 */ /* 0x0003e2000c10150c */
[----:B------:R-:W-:-:S05]  /*73b0*/  IADD3 R22, P5, R6, R17, RZ ;  /* 0x0000001106167210 */ /* 0x000fca0007fbe0ff */
[----:B-1----:R-:W-:Y:S01]  /*73c0*/  IMAD.X R23, R7, 0x1, R21, P5 ;  /* 0x0000000107177824 */ /* 0x002fe200028e0615 */
[----:B------:R-:W-:-:S13]  /*73d0*/  ISETP.GT.AND P5, PT, R0, 0xc8, P6 ;  /* 0x000000c80000780c */ /* 0x000fda00037a4270 */
[----:B------:R-:W-:Y:S05]  /*73e0*/  @!P5 BRA `(.L_x_189) ;  /* 0x00000000000cd947 */ /* 0x000fea0003800000 */
[----:B------:R-:W-:-:S04]  /*73f0*/  IADD3 R16, P6, R8, UR22, RZ ;  /* 0x0000001608107c10 */ /* 0x000fc8000ffde0ff */
[----:B------:R-:W-:-:S05]  /*7400*/  IADD3.X R17, R9, UR4, RZ, P6, !PT ;  /* 0x0000000409117c10 */ /* 0x000fca000b7fe4ff */
[----:B------:R1:W5:Y:S04]  /*7410*/  LDG.E.LTC128B.U16 R16, desc[UR12][R16.64] ;  /* 0x0000000c10107981 */ /* 0x000368000c1e1520 */
.L_x_189:
[----:B------:R-:W-:Y:S05]  /*7420*/  BSYNC B0 ;  /* 0x0000000000007941 */ /* 0x000fea0003800000 */
.L_x_188:
[----:B-1---5:R-:W-:Y:S01]  /*7430*/  IMAD.U32 R17, R16, 0x10000, RZ ;  /* 0x0001000010117824 */ /* 0x022fe200078e00ff */
        /* <DEDUP_REMOVED lines=9> */
[----:B-1----:R-:W-:Y:S05]  /*74d0*/  @!P5 BRA `(.L_x_191) ;  /* 0x00000000000cd947 */ /* 0x002fea0003800000 */
[----:B------:R-:W-:-:S04]  /*74e0*/  IADD3 R16, P6, R8, UR21, RZ ;  /* 0x0000001508107c10 */ /* 0x000fc8000ffde0ff */
[----:B------:R-:W-:-:S05]  /*74f0*/  IADD3.X R17, R9, UR4, RZ, P6, !PT ;  /* 0x0000000409117c10 */ /* 0x000fca000b7fe4ff */
[----:B------:R1:W5:Y:S04]  /*7500*/  LDG.E.LTC128B.U16 R16, desc[UR12][R16.64] ;  /* 0x0000000c10107981 */ /* 0x000368000c1e1520 */
.L_x_191:
[----:B------:R-:W-:Y:S05]  /*7510*/  BSYNC B0 ;  /* 0x0000000000007941 */ /* 0x000fea0003800000 */
.L_x_190:
        /* <DEDUP_REMOVED lines=12> */
[----:B-1----:R-:W-:-:S05]  /*75e0*/  IADD3.X R17, R5, UR4, RZ, P6, !PT ;  /* 0x0000000405117c10 */ /* 0x002fca000b7fe4ff */
[----:B------:R3:W5:Y:S04]  /*75f0*/  LDG.E.LTC128B.U16 R16, desc[UR12][R16.64] ;  /* 0x0000000c10107981 */ /* 0x000768000c1e1520 */
.L_x_193:
[----:B------:R-:W-:Y:S05]  /*7600*/  BSYNC B0 ;  /* 0x0000000000007941 */ /* 0x000fea0003800000 */
.L_x_192:
[----:B-----5:R-:W-:Y:S01]  /*7610*/  IMAD.U32 R15, R16, 0x10000, RZ ;  /* 0x00010000100f7824 */ /* 0x020fe200078e00ff */
[----:B------:R-:W-:Y:S01]  /*7620*/  ISETP.GT.AND P6, PT, R10, 0x9, PT ;  /* 0x000000090a00780c */ /* 0x000fe20003fc4270 */
[----:B------:R-:W-:Y:S02]  /*7630*/  BSSY B0, `(.L_x_194) ;  /* 0x000000e000007945 */ /* 0x000fe40003800000 */
[----:B------:R-:W-:-:S04]  /*7640*/  FMUL R15, R15, R14 ;  /* 0x0000000e0f0f7220 */ /* 0x000fc80000400000 */
[----:B------:R-:W-:-:S05]  /*7650*/  FFMA R15, R28, R11, R15 ;  /* 0x0000000b1c0f7223 */ /* 0x000fca000000000f */
[----:B------:R-:W-:-:S04]  /*7660*/  F2FP.BF16.F32.PACK_AB R15, RZ, R15 ;  /* 0x0000000fff0f723e */ /* 0x000fc800000010ff */
[----:B-1-3--:R-:W-:Y:S02]  /*7670*/  PRMT R17, R15, 0x7610, R17 ;  /* 0x000076100f117816 */ /* 0x00afe40000000011 */
[----:B------:R-:W-:-:S03]  /*7680*/  PRMT R15, R16, 0x7610, R15 ;  /* 0x00007610100f7816 */ /* 0x000fc6000000000f */
        /* <DEDUP_REMOVED lines=8> */
.L_x_195:
[----:B------:R-:W-:Y:S05]  /*7710*/  BSYNC B0 ;  /* 0x0000000000007941 */ /* 0x000fea0003800000 */
.L_x_194:
[----:B-1---5:R-:W-:Y:S01]  /*7720*/  IMAD.U32 R13, R15, 0x10000, RZ ;  /* 0x000100000f0d7824 */ /* 0x022fe200078e00ff */
[----:B------:R-:W-:Y:S01]  /*7730*/  ISETP.GT.AND P6, PT, R10, 0x8, PT ;  /* 0x000000080a00780c */ /* 0x000fe20003fc4270 */
        /* <DEDUP_REMOVED lines=14> */
.L_x_197:
[----:B------:R-:W-:Y:S05]  /*7820*/  BSYNC B0 ;  /* 0x0000000000007941 */ /* 0x000fea0003800000 */
.L_x_196:
        /* <DEDUP_REMOVED lines=14> */
.L_x_199:
[----:B------:R-:W-:Y:S05]  /*7910*/  BSYNC B0 ;  /* 0x0000000000007941 */ /* 0x000fea0003800000 */
.L_x_198:
        /* <DEDUP_REMOVED lines=14> */
.L_x_201:
[----:B------:R-:W-:Y:S05]  /*7a00*/  BSYNC B0 ;  /* 0x0000000000007941 */ /* 0x000fea0003800000 */
.L_x_200:
        /* <DEDUP_REMOVED lines=14> */
.L_x_203:
[----:B------:R-:W-:Y:S05]  /*7af0*/  BSYNC B0 ;  /* 0x0000000000007941 */ /* 0x000fea0003800000 */
.L_x_202:
[----:B-1---5:R-:W-:Y:S01]  /*7b00*/  IMAD.U32 R13, R12, 0x10000, RZ ;  /* 0x000100000c0d7824 */ /* 0x022fe200078e00ff */
[----:B------:R-:W-:Y:S01]  /*7b10*/  ISETP.GT.AND P6, PT, R10, 0x10, PT ;  /* 0x000000100a00780c */ /* 0x000fe20003fc4270 */
        /* <DEDUP_REMOVED lines=13> */
.L_x_205:
[----:B------:R-:W-:Y:S05]  /*7bf0*/  BSYNC B0 ;  /* 0x0000000000007941 */ /* 0x000fea0003800000 */
.L_x_204:
        /* <DEDUP_REMOVED lines=14> */
.L_x_207:
[----:B------:R-:W-:Y:S05]  /*7ce0*/  BSYNC B0 ;  /* 0x0000000000007941 */ /* 0x000fea0003800000 */
.L_x_206:
        /* <DEDUP_REMOVED lines=14> */
.L_x_209:
[----:B------:R-:W-:Y:S05]  /*7dd0*/  BSYNC B0 ;  /* 0x0000000000007941 */ /* 0x000fea0003800000 */
.L_x_208:
        /* <DEDUP_REMOVED lines=14> */
.L_x_211:
[----:B------:R-:W-:Y:S05]  /*7ec0*/  BSYNC B0 ;  /* 0x0000000000007941 */ /* 0x000fea0003800000 */
.L_x_210:
        /* <DEDUP_REMOVED lines=15> */
.L_x_213:
[----:B------:R-:W-:Y:S05]  /*7fc0*/  BSYNC B0 ;  /* 0x0000000000007941 */ /* 0x000fea0003800000 */
.L_x_212:
        /* <DEDUP_REMOVED lines=14> */
.L_x_215:
[----:B------:R-:W-:Y:S05]  /*80b0*/  BSYNC B0 ;  /* 0x0000000000007941 */ /* 0x000fea0003800000 */
.L_x_214:
        /* <DEDUP_REMOVED lines=15> */
.L_x_217:
[----:B------:R-:W-:Y:S05]  /*81b0*/  BSYNC B0 ;  /* 0x0000000000007941 */ /* 0x000fea0003800000 */
.L_x_216:
        /* <DEDUP_REMOVED lines=14> */
.L_x_219:
[----:B------:R-:W-:Y:S05]  /*82a0*/  BSYNC B0 ;  /* 0x0000000000007941 */ /* 0x000fea0003800000 */
.L_x_218:
[----:B-1---5:R-:W-:Y:S01]  /*82b0*/  IMAD.U32 R13, R12, 0x10000, RZ ;  /* 0x000100000c0d7824 */ /* 0x022fe200078e00ff */
[----:B------:R-:W-:Y:S01]  /*82c0*/  ISETP.GT.AND P6, PT, R10, 0x20, PT ;  /* 0x000000200a00780c */ /* 0x000fe20003fc4270 */
[----:B------:R-:W-:Y:S02]  /*82d0*/  BSSY B0, `(.L_x_220) ;  /* 0x000000a000007945 */ /* 0x000fe40003800000 */
[----:B------:R-:W-:-:S04]  /*82e0*/  FMUL R20, R13, R14 ;  /* 0x0000000e0d147220 */ /* 0x000fc80000400000 */
[----:B------:R-:W-:-:S05]  /*82f0*/  FFMA R20, R41, R11, R20 ;  /* 0x0000000b29147223 */ /* 0x000fca0000000014 */
[----:B------:R-:W-:-:S05]  /*8300*/  F2FP.BF16.F32.PACK_AB R20, RZ, R20 ;  /* 0x00000014ff14723e */ /* 0x000fca00000010ff */
[----:B------:R1:W-:Y:S01]  /*8310*/  @P5 STG.E.U16 desc[UR12][R24.64], R20 ;  /* 0x0000001418005986 */ /* 0x0003e2000c10150c */
[----:B------:R-:W-:-:S13]  /*8320*/  ISETP.GT.AND P5, PT, R0, 0xc8, P6 ;  /* 0x000000c80000780c */ /* 0x000fda00037a4270 */
[----:B-1----:R-:W-:Y:S05]  /*8330*/  @!P5 BRA `(.L_x_221) ;  /* 0x00000000000cd947 */ /* 0x002fea0003800000 */
[----:B------:R-:W-:-:S04]  /*8340*/  IADD3 R12, P6, R8, UR14, RZ ;  /* 0x0000000e080c7c10 */ /* 0x000fc8000ffde0ff */
[----:B------:R-:W-:-:S05]  /*8350*/  IADD3.X R13, R9, UR4, RZ, P6, !PT ;  /* 0x00000004090d7c10 */ /* 0x000fca000b7fe4ff */
[----:B------:R1:W5:Y:S04]  /*8360*/  LDG.E.LTC128B.U16 R12, desc[UR12][R12.64] ;  /* 0x0000000c0c0c7981 */ /* 0x000368000c1e1520 */
.L_x_221:
[----:B------:R-:W-:Y:S05]  /*8370*/  BSYNC B0 ;  /* 0x0000000000007941 */ /* 0x000fea0003800000 */
.L_x_220:
        /* <DEDUP_REMOVED lines=12> */
.L_x_223:
[----:B------:R-:W-:Y:S05]  /*8440*/  BSYNC B0 ;  /* 0x0000000000007941 */ /* 0x000fea0003800000 */
.L_x_222:
        /* <DEDUP_REMOVED lines=15> */
.L_x_225:
[----:B------:R-:W-:Y:S05]  /*8540*/  BSYNC B0 ;  /* 0x0000000000007941 */ /* 0x000fea0003800000 */
.L_x_224:
[----:B-1---5:R-:W-:Y:S01]  /*8550*/  IMAD.U32 R13, R12, 0x10000, RZ ;  /* 0x000100000c0d7824 */ /* 0x022fe200078e00ff */
        /* <DEDUP_REMOVED lines=12> */
.L_x_227:
[----:B------:R-:W-:Y:S05]  /*8620*/  BSYNC B0 ;  /* 0x0000000000007941 */ /* 0x000fea0003800000 */
.L_x_226:
[----:B-1---5:R-:W-:Y:S01]  /*8630*/  IMAD.U32 R13, R12, 0x10000, RZ ;  /* 0x000100000c0d7824 */ /* 0x022fe200078e00ff */
[----:B------:R-:W-:Y:S01]  /*8640*/  ISETP.GT.AND P6, PT, R10, 0x28, PT ;  /* 0x000000280a00780c */ /* 0x000fe20003fc4270 */
[----:B------:R-:W-:Y:S02]  /*8650*/  BSSY B0, `(.L_x_228) ;  /* 0x000000c000007945 */ /* 0x000fe40003800000 */
[----:B------:R-:W-:Y:S01]  /*8660*/  FMUL R10, R13, R14 ;  /* 0x0000000e0d0a7220 */ /* 0x000fe20000400000 */
[----:B------:R-:W-:-:S03]  /*8670*/  ISETP.GT.AND P6, PT, R0, 0xc8, P6 ;  /* 0x000000c80000780c */ /* 0x000fc600037c4270 */
[----:B------:R-:W-:-:S05]  /*8680*/  FFMA R10, R45, R11, R10 ;  /* 0x0000000b2d0a7223 */ /* 0x000fca000000000a */
[----:B------:R-:W-:-:S04]  /*8690*/  F2FP.BF16.F32.PACK_AB R10, RZ, R10 ;  /* 0x0000000aff0a723e */ /* 0x000fc800000010ff */
[----:B------:R-:W-:Y:S02]  /*86a0*/  PRMT R13, R10, 0x7610, R13 ;  /* 0x000076100a0d7816 */ /* 0x000fe4000000000d */
[----:B------:R-:W-:-:S03]  /*86b0*/  PRMT R10, R12, 0x7610, R10 ;  /* 0x000076100c0a7816 */ /* 0x000fc6000000000a */
[----:B------:R1:W-:Y:S01]  /*86c0*/  @P5 STG.E.U16 desc[UR12][R18.64], R13 ;  /* 0x0000000d12005986 */ /* 0x0003e2000c10150c */
[----:B------:R-:W-:Y:S05]  /*86d0*/  @!P6 BRA `(.L_x_229) ;  /* 0x00000000000ce947 */ /* 0x000fea0003800000 */
[----:B------:R-:W-:-:S04]  /*86e0*/  IADD3 R12, P5, R8, UR10, RZ ;  /* 0x0000000a080c7c10 */ /* 0x000fc8000ffbe0ff */
[----:B-1----:R-:W-:-:S05]  /*86f0*/  IADD3.X R13, R9, UR4, RZ, P5, !PT ;  /* 0x00000004090d7c10 */ /* 0x002fca000affe4ff */
[----:B------:R3:W5:Y:S04]  /*8700*/  LDG.E.LTC128B.U16 R10, desc[UR12][R12.64] ;  /* 0x0000000c0c0a7981 */ /* 0x000768000c1e1520 */
.L_x_229:
[----:B------:R-:W-:Y:S05]  /*8710*/  BSYNC B0 ;  /* 0x0000000000007941 */ /* 0x000fea0003800000 */
.L_x_228:
[----:B-1-3-5:R-:W-:Y:S01]  /*8720*/  IMAD.U32 R13, R10, 0x10000, RZ ;  /* 0x000100000a0d7824 */ /* 0x02afe200078e00ff */
[----:B------:R-:W-:Y:S01]  /*8730*/  IADD3 R12, P5, R6, R101, RZ ;  /* 0x00000065060c7210 */ /* 0x000fe20007fbe0ff */
[----:B------:R-:W-:Y:S01]  /*8740*/  BSSY B0, `(.L_x_230) ;  /* 0x000000b000007945 */ /* 0x000fe20003800000 */
[----:B------:R-:W-:Y:S01]  /*8750*/  ISETP.GT.AND P4, PT, R0, 0xc8, P4 ;  /* 0x000000c80000780c */ /* 0x000fe20002784270 */
[----:B------:R-:W-:-:S04]  /*8760*/  FMUL R13, R13, R14 ;  /* 0x0000000e0d0d7220 */ /* 0x000fc80000400000 */
[----:B------:R-:W-:-:S05]  /*8770*/  FFMA R13, R46, R11, R13 ;  /* 0x0000000b2e0d7223 */ /* 0x000fca000000000d */
[----:B------:R-:W-:Y:S01]  /*8780*/  F2FP.BF16.F32.PACK_AB R15, RZ, R13 ;  /* 0x0000000dff0f723e */ /* 0x000fe200000010ff */
[----:B------:R-:W-:-:S05]  /*8790*/  IMAD.X R13, R7, 0x1, R21, P5 ;  /* 0x00000001070d7824 */ /* 0x000fca00028e0615 */
[----:B------:R1:W-:Y:S01]  /*87a0*/  @P6 STG.E.U16 desc[UR12][R12.64], R15 ;  /* 0x0000000f0c006986 */ /* 0x0003e2000c10150c */
[----:B------:R-:W-:Y:S05]  /*87b0*/  @!P4 BRA `(.L_x_231) ;  /* 0x00000000000cc947 */ /* 0x000fea0003800000 */
[----:B-1----:R-:W-:-:S04]  /*87c0*/  IADD3 R12, P5, R8, UR9, RZ ;  /* 0x00000009080c7c10 */ /* 0x002fc8000ffbe0ff */
[----:B------:R-:W-:-:S05]  /*87d0*/  IADD3.X R13, R9, UR4, RZ, P5, !PT ;  /* 0x00000004090d7c10 */ /* 0x000fca000affe4ff */
[----:B------:R3:W5:Y:S04]  /*87e0*/  LDG.E.LTC128B.U16 R10, desc[UR12][R12.64] ;  /* 0x0000000c0c0a7981 */ /* 0x000768000c1e1520 */
.L_x_231:
[----:B------:R-:W-:Y:S05]  /*87f0*/  BSYNC B0 ;  /* 0x0000000000007941 */ /* 0x000fea0003800000 */
.L_x_230:
[----:B-1-3-5:R-:W-:Y:S01]  /*8800*/  IMAD.U32 R13, R10, 0x10000, RZ ;  /* 0x000100000a0d7824 */ /* 0x02afe200078e00ff */
[----:B------:R-:W-:Y:S01]  /*8810*/  ISETP.GT.AND P5, PT, R0, 0xc0, P3 ;  /* 0x000000c00000780c */ /* 0x000fe20001fa4270 */
[----:B------:R-:W-:Y:S02]  /*8820*/  BSSY B0, `(.L_x_232) ;  /* 0x000000b000007945 */ /* 0x000fe40003800000 */
[----:B------:R-:W-:-:S04]  /*8830*/  FMUL R12, R13, R14 ;  /* 0x0000000e0d0c7220 */ /* 0x000fc80000400000 */
[----:B------:R-:W-:Y:S01]  /*8840*/  FFMA R47, R47, R11, R12 ;  /* 0x0000000b2f2f7223 */ /* 0x000fe2000000000c */
[----:B------:R-:W-:-:S04]  /*8850*/  IADD3 R12, P6, R6, R103, RZ ;  /* 0x00000067060c7210 */ /* 0x000fc80007fde0ff */
[----:B------:R-:W-:Y:S01]  /*8860*/  F2FP.BF16.F32.PACK_AB R47, RZ, R47 ;  /* 0x0000002fff2f723e */ /* 0x000fe200000010ff */
[----:B------:R-:W-:-:S05]  /*8870*/  IMAD.X R13, R7, 0x1, R21, P6 ;  /* 0x00000001070d7824 */ /* 0x000fca00030e0615 */
[----:B------:R1:W-:Y:S01]  /*8880*/  @P4 STG.E.U16 desc[UR12][R12.64], R47 ;  /* 0x0000002f0c004986 */ /* 0x0003e2000c10150c */
[----:B------:R-:W-:Y:S05]  /*8890*/  @!P5 BRA `(.L_x_233) ;  /* 0x00000000000cd947 */ /* 0x000fea0003800000 */
[----:B-1----:R-:W-:-:S04]  /*88a0*/  IADD3 R12, P4, R4, UR8, RZ ;  /* 0x00000008040c7c10 */ /* 0x002fc8000ff9e0ff */
[----:B------:R-:W-:-:S05]  /*88b0*/  IADD3.X R13, R5, UR4, RZ, P4, !PT ;  /* 0x00000004050d7c10 */ /* 0x000fca000a7fe4ff */
[----:B------:R3:W5:Y:S04]  /*88c0*/  LDG.E.LTC128B.U16 R10, desc[UR12][R12.64] ;  /* 0x0000000c0c0a7981 */ /* 0x000768000c1e1520 */
.L_x_233:
[----:B------:R-:W-:Y:S05]  /*88d0*/  BSYNC B0 ;  /* 0x0000000000007941 */ /* 0x000fea0003800000 */
.L_x_232:
        /* <DEDUP_REMOVED lines=13> */
.L_x_235:
[----:B------:R-:W-:Y:S05]  /*89b0*/  BSYNC B0 ;  /* 0x0000000000007941 */ /* 0x000fea0003800000 */
.L_x_234:
        /* <DEDUP_REMOVED lines=13> */
.L_x_237:
[----:B------:R-:W-:Y:S05]  /*8a90*/  BSYNC B0 ;  /* 0x0000000000007941 */ /* 0x000fea0003800000 */
.L_x_236:
        /* <DEDUP_REMOVED lines=13> */
.L_x_239:
[----:B------:R-:W-:Y:S05]  /*8b70*/  BSYNC B0 ;  /* 0x0000000000007941 */ /* 0x000fea0003800000 */
.L_x_238:
        /* <DEDUP_REMOVED lines=13> */
.L_x_241:
[----:B------:R-:W-:Y:S05]  /*8c50*/  BSYNC B0 ;  /* 0x0000000000007941 */ /* 0x000fea0003800000 */
.L_x_240:
[----:B-1-3-5:R-:W-:Y:S01]  /*8c60*/  IMAD.U32 R13, R10, 0x10000, RZ ;  /* 0x000100000a0d7824 */ /* 0x02afe200078e00ff */
[----:B------:R-:W-:Y:S01]  /*8c70*/  IADD3 R12, P4, R2, R109, RZ ;  /* 0x0000006d020c7210 */ /* 0x000fe20007f9e0ff */
[----:B------:R-:W-:Y:S01]  /*8c80*/  BSSY B0, `(.L_x_242) ;  /* 0x000000b000007945 */ /* 0x000fe20003800000 */
[----:B------:R-:W-:Y:S01]  /*8c90*/  ISETP.GT.AND P2, PT, R0, 0xc0, P0 ;  /* 0x000000c00000780c */ /* 0x000fe20000744270 */
[----:B------:R-:W-:-:S04]  /*8ca0*/  FMUL R13, R13, R14 ;  /* 0x0000000e0d0d7220 */ /* 0x000fc80000400000 */
[----:B------:R-:W-:-:S05]  /*8cb0*/  FFMA R13, R52, R11, R13 ;  /* 0x0000000b340d7223 */ /* 0x000fca000000000d */
[----:B------:R-:W-:Y:S01]  /*8cc0*/  F2FP.BF16.F32.PACK_AB R15, RZ, R13 ;  /* 0x0000000dff0f723e */ /* 0x000fe200000010ff */
[----:B------:R-:W-:Y:S01]  /*8cd0*/  IMAD.X R13, R3, 0x1, R21, P4 ;  /* 0x00000001030d7824 */ /* 0x000fe200020e0615 */
[----:B--2---:R-:W-:-:S04]  /*8ce0*/  IADD3 R4, P4, R4, UR5, RZ ;  /* 0x0000000504047c10 */ /* 0x004fc8000ff9e0ff */
[----:B------:R1:W-:Y:S01]  /*8cf0*/  @P3 STG.E.U16 desc[UR12][R12.64], R15 ;  /* 0x0000000f0c003986 */ /* 0x0003e2000c10150c */
[----:B------:R-:W-:Y:S01]  /*8d00*/  IADD3.X R5, R5, UR4, RZ, P4, !PT ;  /* 0x0000000405057c10 */ /* 0x000fe2000a7fe4ff */
[----:B------:R-:W-:Y:S07]  /*8d10*/  @!P2 BRA `(.L_x_243) ;  /* 0x000000000004a947 */ /* 0x000fee0003800000 */
[----:B------:R2:W5:Y:S02]  /*8d20*/  LDG.E.LTC128B.U16 R10, desc[UR12][R4.64] ;  /* 0x0000000c040a7981 */ /* 0x000564000c1e1520 */
.L_x_243:
[----:B------:R-:W-:Y:S05]  /*8d30*/  BSYNC B0 ;  /* 0x0000000000007941 */ /* 0x000fea0003800000 */
.L_x_242:
[----:B--2--5:R-:W-:Y:S01]  /*8d40*/  IMAD.U32 R5, R10, 0x10000, RZ ;  /* 0x000100000a057824 */ /* 0x024fe200078e00ff */
[----:B------:R-:W-:Y:S01]  /*8d50*/  IADD3 R2, P3, R2, R111, RZ ;  /* 0x0000006f02027210 */ /* 0x000fe20007f7e0ff */
[----:B------:R-:W-:Y:S01]  /*8d60*/  BSSY B0, `(.L_x_244) ;  /* 0x000000b000007945 */ /* 0x000fe20003800000 */
[----:B------:R-:W-:Y:S01]  /*8d70*/  ISETP.GT.AND P1, PT, R0, 0xc8, P1 ;  /* 0x000000c80000780c */ /* 0x000fe20000f24270 */
[----:B------:R-:W-:Y:S02]  /*8d80*/  FMUL R4, R5, R14 ;  /* 0x0000000e05047220 */ /* 0x000fe40000400000 */
[----:B------:R-:W-:Y:S02]  /*8d90*/  IMAD.X R3, R3, 0x1, R21, P3 ;  /* 0x0000000103037824 */ /* 0x000fe400018e0615 */
[----:B------:R-:W-:-:S05]  /*8da0*/  FFMA R4, R53, R11, R4 ;  /* 0x0000000b35047223 */ /* 0x000fca0000000004 */
[----:B------:R-:W-:-:S05]  /*8db0*/  F2FP.BF16.F32.PACK_AB R4, RZ, R4 ;  /* 0x00000004ff04723e */ /* 0x000fca00000010ff */
[----:B------:R2:W-:Y:S01]  /*8dc0*/  @P2 STG.E.U16 desc[UR12][R2.64], R4 ;  /* 0x0000000402002986 */ /* 0x0005e2000c10150c */
[----:B------:R-:W-:Y:S05]  /*8dd0*/  @!P1 BRA `(.L_x_245) ;  /* 0x00000000000c9947 */ /* 0x000fea0003800000 */
[----:B--2---:R-:W-:-:S04]  /*8de0*/  IADD3 R2, P2, R8, UR6, RZ ;  /* 0x0000000608027c10 */ /* 0x004fc8000ff5e0ff */
[----:B------:R-:W-:-:S05]  /*8df0*/  IADD3.X R3, R9, UR4, RZ, P2, !PT ;  /* 0x0000000409037c10 */ /* 0x000fca00097fe4ff */
[----:B------:R3:W5:Y:S04]  /*8e00*/  LDG.E.LTC128B.U16 R10, desc[UR12][R2.64] ;  /* 0x0000000c020a7981 */ /* 0x000768000c1e1520 */
.L_x_245:
[----:B------:R-:W-:Y:S05]  /*8e10*/  BSYNC B0 ;  /* 0x0000000000007941 */ /* 0x000fea0003800000 */
.L_x_244:
[----:B--23-5:R-:W-:Y:S01]  /*8e20*/  IMAD.U32 R3, R10, 0x10000, RZ ;  /* 0x000100000a037824 */ /* 0x02cfe200078e00ff */
[----:B------:R-:W-:Y:S01]  /*8e30*/  IADD3 R2, P2, R6, R109, RZ ;  /* 0x0000006d06027210 */ /* 0x000fe20007f5e0ff */
[----:B------:R-:W-:Y:S01]  /*8e40*/  BSSY B0, `(.L_x_246) ;  /* 0x000000c000007945 */ /* 0x000fe20003800000 */
[----:B------:R-:W-:Y:S01]  /*8e50*/  ISETP.GT.AND P0, PT, R0, 0xc8, P0 ;  /* 0x000000c80000780c */ /* 0x000fe20000704270 */
[----:B------:R-:W-:-:S04]  /*8e60*/  FMUL R3, R3, R14 ;  /* 0x0000000e03037220 */ /* 0x000fc80000400000 */
[----:B------:R-:W-:-:S05]  /*8e70*/  FFMA R3, R54, R11, R3 ;  /* 0x0000000b36037223 */ /* 0x000fca0000000003 */
[----:B------:R-:W-:Y:S01]  /*8e80*/  F2FP.BF16.F32.PACK_AB R5, RZ, R3 ;  /* 0x00000003ff05723e */ /* 0x000fe200000010ff */
[----:B------:R-:W-:Y:S01]  /*8e90*/  IMAD.X R3, R7, 0x1, R21, P2 ;  /* 0x0000000107037824 */ /* 0x000fe200010e0615 */
[----:B------:R-:W-:Y:S02]  /*8ea0*/  IADD3 R4, P2, R8, UR5, RZ ;  /* 0x0000000508047c10 */ /* 0x000fe4000ff5e0ff */
[----:B------:R-:W-:Y:S02]  /*8eb0*/  PRMT R0, R5, 0x7610, R0 ;  /* 0x0000761005007816 */ /* 0x000fe40000000000 */
[----:B------:R-:W-:-:S03]  /*8ec0*/  IADD3.X R5, R9, UR4, RZ, P2, !PT ;  /* 0x0000000409057c10 */ /* 0x000fc600097fe4ff */
[----:B------:R2:W-:Y:S01]  /*8ed0*/  @P1 STG.E.U16 desc[UR12][R2.64], R0 ;  /* 0x0000000002001986 */ /* 0x0005e2000c10150c */
[----:B------:R-:W-:Y:S05]  /*8ee0*/  @!P0 BRA `(.L_x_247) ;  /* 0x0000000000048947 */ /* 0x000fea0003800000 */
[----:B------:R3:W5:Y:S02]  /*8ef0*/  LDG.E.LTC128B.U16 R10, desc[UR12][R4.64] ;  /* 0x0000000c040a7981 */ /* 0x000764000c1e1520 */
.L_x_247:
[----:B------:R-:W-:Y:S05]  /*8f00*/  BSYNC B0 ;  /* 0x0000000000007941 */ /* 0x000fea0003800000 */
.L_x_246:
[----:B--2--5:R-:W-:Y:S01]  /*8f10*/  IMAD.U32 R3, R10, 0x10000, RZ ;  /* 0x000100000a037824 */ /* 0x024fe200078e00ff */
[----:B------:R-:W-:-:S03]  /*8f20*/  IADD3 R2, P1, R6, R111, RZ ;  /* 0x0000006f06027210 */ /* 0x000fc60007f3e0ff */
[----:B------:R-:W-:-:S04]  /*8f30*/  FMUL R14, R3, R14 ;  /* 0x0000000e030e7220 */ /* 0x000fc80000400000 */
[----:B------:R-:W-:Y:S01]  /*8f40*/  FFMA R14, R55, R11, R14 ;  /* 0x0000000b370e7223 */ /* 0x000fe2000000000e */
[----:B------:R-:W-:Y:S06]  /*8f50*/  @!P0 EXIT ;  /* 0x000000000000894d */ /* 0x000fec0003800000 */
[----:B------:R-:W-:Y:S01]  /*8f60*/  F2FP.BF16.F32.PACK_AB R14, RZ, R14 ;  /* 0x0000000eff0e723e */ /* 0x000fe200000010ff */
[----:B------:R-:W-:-:S05]  /*8f70*/  IMAD.X R3, R7, 0x1, R21, P1 ;  /* 0x0000000107037824 */ /* 0x000fca00008e0615 */
[----:B------:R-:W-:Y:S01]  /*8f80*/  STG.E.U16 desc[UR12][R2.64], R14 ;  /* 0x0000000e02007986 */ /* 0x000fe2000c10150c */
[----:B------:R-:W-:Y:S05]  /*8f90*/  EXIT ;  /* 0x000000000000794d */ /* 0x000fea0003800000 */
.L_x_27:
[----:B------:R-:W-:Y:S01]  /*8fa0*/  ULDC.64 UR4, c[0x0][0x650] ;  /* 0x0001940000047ab9 */ /* 0x000fe20000000a00 */
[-C--:B------:R-:W-:Y:S01]  /*8fb0*/  FMUL R120, R120, R11.reuse ;  /* 0x0000000b78787220 */ /* 0x080fe20000400000 */
[----:B------:R-:W-:Y:S01]  /*8fc0*/  LEA R2, P1, R18, UR4, 0x1 ;  /* 0x0000000412027c11 */ /* 0x000fe2000f8208ff */
[-C--:B------:R-:W-:Y:S01]  /*8fd0*/  FMUL R121, R121, R11.reuse ;  /* 0x0000000b79797220 */ /* 0x080fe20000400000 */
[----:B------:R-:W-:Y:S01]  /*8fe0*/  ISETP.GT.AND P4, PT, R10, 0x1, PT ;  /* 0x000000010a00780c */ /* 0x000fe20003f84270 */
[-C--:B------:R-:W-:Y:S01]  /*8ff0*/  FMUL R122, R122, R11.reuse ;  /* 0x0000000b7a7a7220 */ /* 0x080fe20000400000 */
[----:B------:R-:W-:Y:S01]  /*9000*/  F2FP.BF16.F32.PACK_AB R120, RZ, R120 ;  /* 0x00000078ff78723e */ /* 0x000fe200000010ff */
[-C--:B------:R-:W-:Y:S01]  /*9010*/  FMUL R123, R123, R11.reuse ;  /* 0x0000000b7b7b7220 */ /* 0x080fe20000400000 */
[----:B------:R-:W-:Y:S01]  /*9020*/  LEA.HI.X R3, R18, UR5, R21, 0x1, P1 ;  /* 0x0000000512037c11 */ /* 0x000fe200088f0c15 */
[-C--:B------:R-:W-:Y:S01]  /*9030*/  FMUL R124, R124, R11.reuse ;  /* 0x0000000b7c7c7220 */ /* 0x080fe20000400000 */
[----:B------:R-:W-:Y:S01]  /*9040*/  ISETP.GT.AND P2, PT, R10, RZ, PT ;  /* 0x000000ff0a00720c */ /* 0x000fe20003f44270 */
[-C--:B------:R-:W-:Y:S01]  /*9050*/  FMUL R125, R125, R11.reuse ;  /* 0x0000000b7d7d7220 */ /* 0x080fe20000400000 */
[C---:B------:R-:W-:Y:S01]  /*9060*/  ISETP.GT.AND P1, PT, R0.reuse, RZ, P4 ;  /* 0x000000ff0000720c */ /* 0x040fe20002724270 */
[----:B------:R-:W-:Y:S01]  /*9070*/  @P0 STG.E.U16 desc[UR12][R2.64], R120 ;  /* 0x0000007802000986 */ /* 0x000fe2000c10150c */
[----:B------:R-:W-:Y:S01]  /*9080*/  ISETP.GT.AND P2, PT, R0, 0x8, P2 ;  /* 0x000000080000780c */ /* 0x000fe20001744270 */
[-C--:B------:R-:W-:Y:S01]  /*9090*/  FMUL R126, R126, R11.reuse ;  /* 0x0000000b7e7e7220 */ /* 0x080fe20000400000 */
[----:B------:R-:W-:Y:S01]  /*90a0*/  ISETP.GT.AND P0, PT, R0, 0x8, P4 ;  /* 0x000000080000780c */ /* 0x000fe20002704270 */
[-C--:B------:R-:W-:Y:S01]  /*90b0*/  FMUL R127, R127, R11.reuse ;  /* 0x0000000b7f7f7220 */ /* 0x080fe20000400000 */
[----:B------:R-:W-:Y:S01]  /*90c0*/  SHF.L.U64.HI R15, R16, 0x1, R15 ;  /* 0x00000001100f7819 */ /* 0x000fe2000001020f */
[-C--:B------:R-:W-:Y:S01]  /*90d0*/  FMUL R128, R128, R11.reuse ;  /* 0x0000000b80807220 */ /* 0x080fe20000400000 */
[----:B------:R-:W-:Y:S01]  /*90e0*/  LEA R4, P3, R16, R2, 0x1 ;  /* 0x0000000210047211 */ /* 0x000fe200078608ff */
[----:B------:R-:W-:Y:S01]  /*90f0*/  FMUL R129, R129, R11 ;  /* 0x0000000b81817220 */ /* 0x000fe20000400000 */
[----:B------:R-:W-:Y:S01]  /*9100*/  F2FP.BF16.F32.PACK_AB R121, RZ, R121 ;  /* 0x00000079ff79723e */ /* 0x000fe200000010ff */
[----:B------:R-:W-:Y:S01]  /*9110*/  FMUL R130, R130, R11 ;  /* 0x0000000b82827220 */ /* 0x000fe20000400000 */
[----:B------:R-:W-:Y:S01]  /*9120*/  F2FP.BF16.F32.PACK_AB R122, RZ, R122 ;  /* 0x0000007aff7a723e */ /* 0x000fe200000010ff */
[----:B------:R-:W-:Y:S01]  /*9130*/  IMAD.X R5, R15, 0x1, R3, P3 ;  /* 0x000000010f057824 */ /* 0x000fe200018e0603 */
[----:B------:R-:W-:Y:S01]  /*9140*/  F2FP.BF16.F32.PACK_AB R123, RZ, R123 ;  /* 0x0000007bff7b723e */ /* 0x000fe200000010ff */
[----:B------:R-:W-:Y:S01]  /*9150*/  @P1 STG.E.U16 desc[UR12][R2.64+0x2], R121 ;  /* 0x0000027902001986 */ /* 0x000fe2000c10150c */
[C---:B------:R-:W-:Y:S01]  /*9160*/  ISETP.GT.AND P5, PT, R10.reuse, 0x8, PT ;  /* 0x000000080a00780c */ /* 0x040fe20003fa4270 */
[-C--:B------:R-:W-:Y:S01]  /*9170*/  FMUL R131, R131, R11.reuse ;  /* 0x0000000b83837220 */ /* 0x080fe20000400000 */
[----:B------:R-:W-:Y:S01]  /*9180*/  ISETP.GT.AND P4, PT, R10, 0x9, PT ;  /* 0x000000090a00780c */ /* 0x000fe20003f84270 */
[----:B------:R-:W-:Y:S01]  /*9190*/  @P2 STG.E.U16 desc[UR12][R4.64], R122 ;  /* 0x0000007a04002986 */ /* 0x000fe2000c10150c */
[----:B------:R-:W-:Y:S01]  /*91a0*/  ISETP.GT.AND P1, PT, R0, RZ, P5 ;  /* 0x000000ff0000720c */ /* 0x000fe20002f24270 */
[----:B------:R-:W-:Y:S01]  /*91b0*/  IMAD.SHL.U32 R9, R12, 0x80, RZ ;  /* 0x000000800c097824 */ /* 0x000fe200078e00ff */
[C---:B------:R-:W-:Y:S01]  /*91c0*/  ISETP.GT.AND P2, PT, R0.reuse, RZ, P4 ;  /* 0x000000ff0000720c */ /* 0x040fe20002744270 */
[----:B------:R-:W-:Y:S01]  /*91d0*/  @P0 STG.E.U16 desc[UR12][R4.64+0x2], R123 ;  /* 0x0000027b04000986 */ /* 0x000fe2000c10150c */
[----:B------:R-:W-:Y:S01]  /*91e0*/  ISETP.GT.AND P0, PT, R0, 0x8, P5 ;  /* 0x000000080000780c */ /* 0x000fe20002f04270 */
[-C--:B------:R-:W-:Y:S01]  /*91f0*/  FMUL R132, R132, R11.reuse ;  /* 0x0000000b84847220 */ /* 0x080fe20000400000 */
[----:B------:R-:W-:Y:S01]  /*9200*/  F2FP.BF16.F32.PACK_AB R124, RZ, R124 ;  /* 0x0000007cff7c723e */ /* 0x000fe200000010ff */
[----:B------:R-:W-:Y:S01]  /*9210*/  FMUL R133, R133, R11 ;  /* 0x0000000b85857220 */ /* 0x000fe20000400000 */
[----:B------:R-:W-:Y:S01]  /*9220*/  F2FP.BF16.F32.PACK_AB R125, RZ, R125 ;  /* 0x0000007dff7d723e */ /* 0x000fe200000010ff */
[-C--:B------:R-:W-:Y:S01]  /*9230*/  FMUL R134, R134, R11.reuse ;  /* 0x0000000b86867220 */ /* 0x080fe20000400000 */
[----:B------:R-:W-:Y:S01]  /*9240*/  F2FP.BF16.F32.PACK_AB R126, RZ, R126 ;  /* 0x0000007eff7e723e */ /* 0x000fe200000010ff */
[-C--:B------:R-:W-:Y:S01]  /*9250*/  FMUL R135, R135, R11.reuse ;  /* 0x0000000b87877220 */ /* 0x080fe20000400000 */
[----:B------:R-:W-:Y:S01]  /*9260*/  ISETP.GT.AND P3, PT, R10, 0x10, PT ;  /* 0x000000100a00780c */ /* 0x000fe20003f64270 */
[----:B------:R-:W-:Y:S01]  /*9270*/  @P1 STG.E.U16 desc[UR12][R2.64+0x10], R124 ;  /* 0x0000107c02001986 */ /* 0x000fe2000c10150c */
[----:B------:R-:W-:Y:S01]  /*9280*/  ISETP.GT.AND P1, PT, R0, 0x8, P4 ;  /* 0x000000080000780c */ /* 0x000fe20002724270 */
[----:B------:R-:W-:Y:S01]  /*9290*/  FMUL R136, R136, R11 ;  /* 0x0000000b88887220 */ /* 0x000fe20000400000 */
[----:B------:R-:W-:Y:S01]  /*92a0*/  F2FP.BF16.F32.PACK_AB R127, RZ, R127 ;  /* 0x0000007fff7f723e */ /* 0x000fe200000010ff */
[----:B------:R-:W-:Y:S01]  /*92b0*/  @P2 STG.E.U16 desc[UR12][R2.64+0x12], R125 ;  /* 0x0000127d02002986 */ /* 0x000fe2000c10150c */
[----:B------:R-:W-:Y:S01]  /*92c0*/  F2FP.BF16.F32.PACK_AB R128, RZ, R128 ;  /* 0x00000080ff80723e */ /* 0x000fe200000010ff */
[-C--:B------:R-:W-:Y:S01]  /*92d0*/  FMUL R137, R137, R11.reuse ;  /* 0x0000000b89897220 */ /* 0x080fe20000400000 */
[----:B------:R-:W-:Y:S01]  /*92e0*/  ISETP.GT.AND P2, PT, R10, 0x11, PT ;  /* 0x000000110a00780c */ /* 0x000fe20003f44270 */
[----:B------:R-:W-:Y:S01]  /*92f0*/  @P0 STG.E.U16 desc[UR12][R4.64+0x10], R126 ;  /* 0x0000107e04000986 */ /* 0x000fe2000c10150c */
[----:B------:R-:W-:Y:S01]  /*9300*/  ISETP.GT.AND P0, PT, R0, RZ, P3 ;  /* 0x000000ff0000720c */ /* 0x000fe20001f04270 */
[----:B------:R-:W-:Y:S01]  /*9310*/  FMUL R138, R138, R11 ;  /* 0x0000000b8a8a7220 */ /* 0x000fe20000400000 */
[----:B------:R-:W-:Y:S01]  /*9320*/  F2FP.BF16.F32.PACK_AB R129, RZ, R129 ;  /* 0x00000081ff81723e */ /* 0x000fe200000010ff */
[----:B------:R-:W-:Y:S01]  /*9330*/  FMUL R139, R139, R11 ;  /* 0x0000000b8b8b7220 */ /* 0x000fe20000400000 */
[----:B------:R-:W-:Y:S01]  /*9340*/  F2FP.BF16.F32.PACK_AB R130, RZ, R130 ;  /* 0x00000082ff82723e */ /* 0x000fe200000010ff */
[----:B------:R-:W-:Y:S01]  /*9350*/  @P1 STG.E.U16 desc[UR12][R4.64+0x12], R127 ;  /* 0x0000127f04001986 */ /* 0x000fe2000c10150c */
[----:B------:R-:W-:Y:S01]  /*9360*/  F2FP.BF16.F32.PACK_AB R131, RZ, R131 ;  /* 0x00000083ff83723e */ /* 0x000fe200000010ff */
[-C--:B------:R-:W-:Y:S01]  /*9370*/  FMUL R140, R140, R11.reuse ;  /* 0x0000000b8c8c7220 */ /* 0x080fe20000400000 */
[----:B------:R-:W-:Y:S01]  /*9380*/  SHF.L.U64.HI R13, R12, 0x7, R13 ;  /* 0x000000070c0d7819 */ /* 0x000fe2000001020d */
[-C--:B------:R-:W-:Y:S01]  /*9390*/  FMUL R141, R141, R11.reuse ;  /* 0x0000000b8d8d7220 */ /* 0x080fe20000400000 */
[----:B------:R-:W-:Y:S01]  /*93a0*/  LOP3.LUT R15, R9, 0x2, RZ, 0xfc, !PT ;  /* 0x00000002090f7812 */ /* 0x000fe200078efcff */
[-C--:B------:R-:W-:Y:S01]  /*93b0*/  FMUL R142, R142, R11.reuse ;  /* 0x0000000b8e8e7220 */ /* 0x080fe20000400000 */
[----:B------:R-:W-:Y:S01]  /*93c0*/  F2FP.BF16.F32.PACK_AB R132, RZ, R132 ;  /* 0x00000084ff84723e */ /* 0x000fe200000010ff */
[----:B------:R0:W-:Y:S01]  /*93d0*/  @P0 STG.E.U16 desc[UR12][R2.64+0x20], R128 ;  /* 0x0000208002000986 */ /* 0x0001e2000c10150c */
[----:B------:R-:W-:Y:S01]  /*93e0*/  ISETP.GT.AND P0, PT, R0, RZ, P2 ;  /* 0x000000ff0000720c */ /* 0x000fe20001704270 */
[-C--:B------:R-:W-:Y:S01]  /*93f0*/  FMUL R143, R143, R11.reuse ;  /* 0x0000000b8f8f7220 */ /* 0x080fe20000400000 */
[----:B------:R-:W-:Y:S01]  /*9400*/  ISETP.GT.AND P1, PT, R10, 0x19, PT ;  /* 0x000000190a00780c */ /* 0x000fe20003f24270 */
[----:B------:R-:W-:Y:S01]  /*9410*/  FMUL R144, R144, R11 ;  /* 0x0000000b90907220 */ /* 0x000fe20000400000 */
[----:B------:R-:W-:Y:S01]  /*9420*/  F2FP.BF16.F32.PACK_AB R133, RZ, R133 ;  /* 0x00000085ff85723e */ /* 0x000fe200000010ff */
[-C--:B------:R-:W-:Y:S01]  /*9430*/  FMUL R145, R145, R11.reuse ;  /* 0x0000000b91917220 */ /* 0x080fe20000400000 */
[----:B------:R-:W-:Y:S01]  /*9440*/  F2FP.BF16.F32.PACK_AB R134, RZ, R134 ;  /* 0x00000086ff86723e */ /* 0x000fe200000010ff */
[----:B------:R-:W-:Y:S01]  /*9450*/  FMUL R146, R146, R11 ;  /* 0x0000000b92927220 */ /* 0x000fe20000400000 */
[----:B------:R-:W-:Y:S01]  /*9460*/  F2FP.BF16.F32.PACK_AB R135, RZ, R135 ;  /* 0x00000087ff87723e */ /* 0x000fe200000010ff */
[-C--:B------:R-:W-:Y:S01]  /*9470*/  FMUL R147, R147, R11.reuse ;  /* 0x0000000b93937220 */ /* 0x080fe20000400000 */
[----:B------:R-:W-:Y:S01]  /*9480*/  F2FP.BF16.F32.PACK_AB R136, RZ, R136 ;  /* 0x00000088ff88723e */ /* 0x000fe200000010ff */
[----:B------:R-:W-:Y:S01]  /*9490*/  FMUL R148, R148, R11 ;  /* 0x0000000b94947220 */ /* 0x000fe20000400000 */
[----:B------:R-:W-:Y:S01]  /*94a0*/  F2FP.BF16.F32.PACK_AB R137, RZ, R137 ;  /* 0x00000089ff89723e */ /* 0x000fe200000010ff */
[----:B------:R1:W-:Y:S01]  /*94b0*/  @P0 STG.E.U16 desc[UR12][R2.64+0x22], R129 ;  /* 0x0000228102000986 */ /* 0x0003e2000c10150c */
[----:B------:R-:W-:Y:S01]  /*94c0*/  ISETP.GT.AND P0, PT, R0, 0x8, P3 ;  /* 0x000000080000780c */ /* 0x000fe20001f04270 */
[-C--:B------:R-:W-:Y:S01]  /*94d0*/  FMUL R149, R149, R11.reuse ;  /* 0x0000000b95957220 */ /* 0x080fe20000400000 */
[----:B------:R-:W-:Y:S01]  /*94e0*/  F2FP.BF16.F32.PACK_AB R138, RZ, R138 ;  /* 0x0000008aff8a723e */ /* 0x000fe200000010ff */
[----:B------:R-:W-:Y:S01]  /*94f0*/  FMUL R150, R150, R11 ;  /* 0x0000000b96967220 */ /* 0x000fe20000400000 */
[----:B------:R-:W-:Y:S01]  /*9500*/  F2FP.BF16.F32.PACK_AB R139, RZ, R139 ;  /* 0x0000008bff8b723e */ /* 0x000fe200000010ff */
[-C--:B------:R-:W-:Y:S01]  /*9510*/  FMUL R151, R151, R11.reuse ;  /* 0x0000000b97977220 */ /* 0x080fe20000400000 */
[----:B------:R-:W-:Y:S01]  /*9520*/  ISETP.GT.AND P5, PT, R10, 0x28, PT ;  /* 0x000000280a00780c */ /* 0x000fe20003fa4270 */
[-C--:B------:R-:W-:Y:S01]  /*9530*/  FMUL R88, R88, R11.reuse ;  /* 0x0000000b58587220 */ /* 0x080fe20000400000 */
[----:B------:R-:W-:Y:S01]  /*9540*/  F2FP.BF16.F32.PACK_AB R140, RZ, R140 ;  /* 0x0000008cff8c723e */ /* 0x000fe200000010ff */
[-C--:B------:R-:W-:Y:S01]  /*9550*/  FMUL R89, R89, R11.reuse ;  /* 0x0000000b59597220 */ /* 0x080fe20000400000 */
[----:B------:R-:W-:Y:S01]  /*9560*/  ISETP.GT.AND P4, PT, R10, 0x29, PT ;  /* 0x000000290a00780c */ /* 0x000fe20003f84270 */
[----:B------:R-:W-:Y:S01]  /*9570*/  FMUL R90, R90, R11 ;  /* 0x0000000b5a5a7220 */ /* 0x000fe20000400000 */
[----:B------:R-:W-:Y:S01]  /*9580*/  F2FP.BF16.F32.PACK_AB R141, RZ, R141 ;  /* 0x0000008dff8d723e */ /* 0x000fe200000010ff */
[----:B------:R-:W-:Y:S01]  /*9590*/  @P0 STG.E.U16 desc[UR12][R4.64+0x20], R130 ;  /* 0x0000208204000986 */ /* 0x000fe2000c10150c */
[----:B------:R-:W-:Y:S01]  /*95a0*/  ISETP.GT.AND P0, PT, R0, 0x8, P2 ;  /* 0x000000080000780c */ /* 0x000fe20001704270 */
[-C--:B------:R-:W-:Y:S01]  /*95b0*/  FMUL R91, R91, R11.reuse ;  /* 0x0000000b5b5b7220 */ /* 0x080fe20000400000 */
[----:B------:R-:W-:Y:S01]  /*95c0*/  ISETP.GT.AND P2, PT, R10, 0x18, PT ;  /* 0x000000180a00780c */ /* 0x000fe20003f44270 */
        /* <DEDUP_REMOVED lines=8> */
[----:B------:R-:W-:Y:S01]  /*9650*/  FMUL R96, R96, R11 ;  /* 0x0000000b60607220 */ /* 0x000fe20000400000 */
[----:B------:R-:W-:Y:S01]  /*9660*/  F2FP.BF16.F32.PACK_AB R145, RZ, R145 ;  /* 0x00000091ff91723e */ /* 0x000fe200000010ff */
[----:B------:R-:W-:Y:S01]  /*9670*/  @P0 STG.E.U16 desc[UR12][R4.64+0x22], R131 ;  /* 0x0000228304000986 */ /* 0x000fe2000c10150c */
[----:B------:R-:W-:Y:S01]  /*9680*/  IADD3 R6, P0, R9, R2, RZ ;  /* 0x0000000209067210 */ /* 0x000fe20007f1e0ff */
[-C--:B------:R-:W-:Y:S01]  /*9690*/  FMUL R97, R97, R11.reuse ;  /* 0x0000000b61617220 */ /* 0x080fe20000400000 */
[----:B------:R-:W-:Y:S01]  /*96a0*/  F2FP.BF16.F32.PACK_AB R146, RZ, R146 ;  /* 0x00000092ff92723e */ /* 0x000fe200000010ff */
[----:B------:R-:W-:Y:S01]  /*96b0*/  FMUL R98, R98, R11 ;  /* 0x0000000b62627220 */ /* 0x000fe20000400000 */
[----:B------:R-:W-:Y:S01]  /*96c0*/  F2FP.BF16.F32.PACK_AB R147, RZ, R147 ;  /* 0x00000093ff93723e */ /* 0x000fe200000010ff */
[--C-:B------:R-:W-:Y:S01]  /*96d0*/  IMAD.X R7, R13, 0x1, R3.reuse, P0 ;  /* 0x000000010d077824 */ /* 0x100fe200000e0603 */
[----:B------:R-:W-:Y:S01]  /*96e0*/  IADD3 R18, P0, R15, R2, RZ ;  /* 0x000000020f127210 */ /* 0x000fe20007f1e0ff */
[-C--:B------:R-:W-:Y:S01]  /*96f0*/  FMUL R99, R99, R11.reuse ;  /* 0x0000000b63637220 */ /* 0x080fe20000400000 */
[----:B------:R-:W-:Y:S01]  /*9700*/  F2FP.BF16.F32.PACK_AB R148, RZ, R148 ;  /* 0x00000094ff94723e */ /* 0x000fe200000010ff */
[----:B------:R-:W-:Y:S01]  /*9710*/  FMUL R100, R100, R11 ;  /* 0x0000000b64647220 */ /* 0x000fe20000400000 */
[----:B------:R-:W-:Y:S01]  /*9720*/  F2FP.BF16.F32.PACK_AB R149, RZ, R149 ;  /* 0x00000095ff95723e */ /* 0x000fe200000010ff */
[----:B------:R-:W-:Y:S01]  /*9730*/  IMAD.X R19, R13, 0x1, R3, P0 ;  /* 0x000000010d137824 */ /* 0x000fe200000e0603 */
[----:B------:R-:W-:Y:S01]  /*9740*/  ISETP.GT.AND P0, PT, R0, RZ, P2 ;  /* 0x000000ff0000720c */ /* 0x000fe20001704270 */
[-C--:B------:R-:W-:Y:S01]  /*9750*/  FMUL R101, R101, R11.reuse ;  /* 0x0000000b65657220 */ /* 0x080fe20000400000 */
[----:B------:R-:W-:Y:S01]  /*9760*/  F2FP.BF16.F32.PACK_AB R150, RZ, R150 ;  /* 0x00000096ff96723e */ /* 0x000fe200000010ff */
[----:B------:R-:W-:Y:S01]  /*9770*/  FMUL R102, R102, R11 ;  /* 0x0000000b66667220 */ /* 0x000fe20000400000 */
[----:B------:R-:W-:Y:S01]  /*9780*/  F2FP.BF16.F32.PACK_AB R151, RZ, R151 ;  /* 0x00000097ff97723e */ /* 0x000fe200000010ff */
[-C--:B------:R-:W-:Y:S01]  /*9790*/  FMUL R103, R103, R11.reuse ;  /* 0x0000000b67677220 */ /* 0x080fe20000400000 */
[----:B------:R-:W-:Y:S01]  /*97a0*/  LOP3.LUT R21, R9, 0x10, RZ, 0xfc, !PT ;  /* 0x0000001009157812 */ /* 0x000fe200078efcff */
[-C--:B------:R-:W-:Y:S01]  /*97b0*/  FMUL R104, R104, R11.reuse ;  /* 0x0000000b68687220 */ /* 0x080fe20000400000 */
[----:B------:R-:W-:Y:S01]  /*97c0*/  F2FP.BF16.F32.PACK_AB R88, RZ, R88 ;  /* 0x00000058ff58723e */ /* 0x000fe200000010ff */
[-C--:B------:R-:W-:Y:S01]  /*97d0*/  FMUL R105, R105, R11.reuse ;  /* 0x0000000b69697220 */ /* 0x080fe20000400000 */
[----:B------:R-:W-:Y:S01]  /*97e0*/  LOP3.LUT R23, R9, 0x12, RZ, 0xfc, !PT ;  /* 0x0000001209177812 */ /* 0x000fe200078efcff */
[----:B------:R-:W-:Y:S01]  /*97f0*/  FMUL R106, R106, R11 ;  /* 0x0000000b6a6a7220 */ /* 0x000fe20000400000 */
[----:B------:R-:W-:Y:S01]  /*9800*/  F2FP.BF16.F32.PACK_AB R89, RZ, R89 ;  /* 0x00000059ff59723e */ /* 0x000fe200000010ff */
[----:B------:R-:W-:Y:S01]  /*9810*/  @P0 STG.E.U16 desc[UR12][R2.64+0x30], R132 ;  /* 0x0000308402000986 */ /* 0x000fe2000c10150c */
[----:B------:R-:W-:Y:S01]  /*9820*/  ISETP.GT.AND P0, PT, R0, RZ, P1 ;  /* 0x000000ff0000720c */ /* 0x000fe20000f04270 */
        /* <DEDUP_REMOVED lines=8> */
[-C--:B------:R-:W-:Y:S01]  /*98b0*/  FMUL R111, R111, R11.reuse ;  /* 0x0000000b6f6f7220 */ /* 0x080fe20000400000 */
[----:B------:R-:W-:Y:S01]  /*98c0*/  PRMT R8, R92, 0x7610, R8 ;  /* 0x000076105c087816 */ /* 0x000fe20000000008 */
[-C--:B------:R-:W-:Y:S01]  /*98d0*/  FMUL R112, R112, R11.reuse ;  /* 0x0000000b70707220 */ /* 0x080fe20000400000 */
[----:B------:R-:W-:Y:S01]  /*98e0*/  F2FP.BF16.F32.PACK_AB R94, RZ, R94 ;  /* 0x0000005eff5e723e */ /* 0x000fe200000010ff */
[----:B------:R-:W-:Y:S01]  /*98f0*/  @P0 STG.E.U16 desc[UR12][R2.64+0x32], R133 ;  /* 0x0000328502000986 */ /* 0x000fe2000c10150c */
[----:B------:R-:W-:Y:S01]  /*9900*/  ISETP.GT.AND P0, PT, R0, 0x8, P2 ;  /* 0x000000080000780c */ /* 0x000fe20001704270 */
        /* <DEDUP_REMOVED lines=26> */
[----:B------:R-:W-:Y:S01]  /*9ab0*/  @P0 STG.E.U16 desc[UR12][R4.64+0x32], R135 ;  /* 0x0000328704000986 */ /* 0x000fe2000c10150c */
[----:B------:R-:W-:Y:S01]  /*9ac0*/  ISETP.GT.AND P0, PT, R0, RZ, P2 ;  /* 0x000000ff0000720c */ /* 0x000fe20001704270 */
        /* <DEDUP_REMOVED lines=135> */
[----:B------:R-:W-:-:S02]  /*a340*/  F2FP.BF16.F32.PACK_AB R33, RZ, R33 ;  /* 0x00000021ff21723e */ /* 0x000fc400000010ff */
[----:B------:R-:W-:Y:S01]  /*a350*/  F2FP.BF16.F32.PACK_AB R34, RZ, R34 ;  /* 0x00000022ff22723e */ /* 0x000fe200000010ff */
[----:B------:R-:W-:Y:S01]  /*a360*/  @P0 STG.E.U16 desc[UR12][R2.64+0x62], R145 ;  /* 0x0000629102000986 */ /* 0x000fe2000c10150c */
[----:B------:R-:W-:Y:S02]  /*a370*/  ISETP.GT.AND P0, PT, R0, 0x8, P3 ;  /* 0x000000080000780c */ /* 0x000fe40001f04270 */
[----:B------:R-:W-:Y:S02]  /*a380*/  F2FP.BF16.F32.PACK_AB R35, RZ, R35 ;  /* 0x00000023ff23723e */ /* 0x000fe400000010ff */
[----:B------:R-:W-:Y:S02]  /*a390*/  F2FP.BF16.F32.PACK_AB R36, RZ, R36 ;  /* 0x00000024ff24723e */ /* 0x000fe400000010ff */
[----:B------:R-:W-:Y:S02]  /*a3a0*/  F2FP.BF16.F32.PACK_AB R37, RZ, R37 ;  /* 0x00000025ff25723e */ /* 0x000fe400000010ff */
[----:B------:R-:W-:-:S02]  /*a3b0*/  F2FP.BF16.F32.PACK_AB R38, RZ, R38 ;  /* 0x00000026ff26723e */ /* 0x000fc400000010ff */
[----:B------:R-:W-:Y:S02]  /*a3c0*/  F2FP.BF16.F32.PACK_AB R39, RZ, R39 ;  /* 0x00000027ff27723e */ /* 0x000fe400000010ff */
[----:B------:R-:W-:Y:S01]  /*a3d0*/  F2FP.BF16.F32.PACK_AB R40, RZ, R40 ;  /* 0x00000028ff28723e */ /* 0x000fe200000010ff */
[----:B------:R-:W-:Y:S01]  /*a3e0*/  @P0 STG.E.U16 desc[UR12][R4.64+0x60], R146 ;  /* 0x0000609204000986 */ /* 0x000fe2000c10150c */
[----:B------:R-:W-:Y:S02]  /*a3f0*/  ISETP.GT.AND P0, PT, R0, 0x8, P1 ;  /* 0x000000080000780c */ /* 0x000fe40000f04270 */
[----:B------:R-:W-:Y:S02]  /*a400*/  F2FP.BF16.F32.PACK_AB R41, RZ, R41 ;  /* 0x00000029ff29723e */ /* 0x000fe400000010ff */
[----:B------:R-:W-:Y:S02]  /*a410*/  F2FP.BF16.F32.PACK_AB R42, RZ, R42 ;  /* 0x0000002aff2a723e */ /* 0x000fe400000010ff */
[----:B------:R-:W-:-:S02]  /*a420*/  F2FP.BF16.F32.PACK_AB R43, RZ, R43 ;  /* 0x0000002bff2b723e */ /* 0x000fc400000010ff */
[----:B------:R-:W-:Y:S02]  /*a430*/  F2FP.BF16.F32.PACK_AB R44, RZ, R44 ;  /* 0x0000002cff2c723e */ /* 0x000fe400000010ff */
[----:B------:R-:W-:Y:S02]  /*a440*/  F2FP.BF16.F32.PACK_AB R45, RZ, R45 ;  /* 0x0000002dff2d723e */ /* 0x000fe400000010ff */
[----:B------:R-:W-:Y:S01]  /*a450*/  F2FP.BF16.F32.PACK_AB R46, RZ, R46 ;  /* 0x0000002eff2e723e */ /* 0x000fe200000010ff */
[----:B------:R-:W-:Y:S01]  /*a460*/  @P0 STG.E.U16 desc[UR12][R4.64+0x62], R147 ;  /* 0x0000629304000986 */ /* 0x000fe2000c10150c */
[----:B------:R-:W-:Y:S02]  /*a470*/  ISETP.GT.AND P0, PT, R0, RZ, P2 ;  /* 0x000000ff0000720c */ /* 0x000fe40001704270 */
[----:B------:R-:W-:Y:S02]  /*a480*/  F2FP.BF16.F32.PACK_AB R47, RZ, R47 ;  /* 0x0000002fff2f723e */ /* 0x000fe400000010ff */
[----:B------:R-:W-:-:S02]  /*a490*/  F2FP.BF16.F32.PACK_AB R48, RZ, R48 ;  /* 0x00000030ff30723e */ /* 0x000fc400000010ff */
[----:B------:R-:W-:Y:S02]  /*a4a0*/  F2FP.BF16.F32.PACK_AB R49, RZ, R49 ;  /* 0x00000031ff31723e */ /* 0x000fe400000010ff */
[----:B------:R-:W-:Y:S02]  /*a4b0*/  F2FP.BF16.F32.PACK_AB R50, RZ, R50 ;  /* 0x00000032ff32723e */ /* 0x000fe400000010ff */
[----:B------:R-:W-:Y:S02]  /*a4c0*/  F2FP.BF16.F32.PACK_AB R51, RZ, R51 ;  /* 0x00000033ff33723e */ /* 0x000fe400000010ff */
[----:B------:R-:W-:Y:S01]  /*a4d0*/  F2FP.BF16.F32.PACK_AB R52, RZ, R52 ;  /* 0x00000034ff34723e */ /* 0x000fe200000010ff */
[----:B------:R-:W-:Y:S01]  /*a4e0*/  @P0 STG.E.U16 desc[UR12][R2.64+0x70], R148 ;  /* 0x0000709402000986 */ /* 0x000fe2000c10150c */
[----:B------:R-:W-:Y:S02]  /*a4f0*/  ISETP.GT.AND P0, PT, R10, 0x39, PT ;  /* 0x000000390a00780c */ /* 0x000fe40003f04270 */
[----:B------:R-:W-:-:S02]  /*a500*/  F2FP.BF16.F32.PACK_AB R53, RZ, R53 ;  /* 0x00000035ff35723e */ /* 0x000fc400000010ff */
[----:B------:R-:W-:Y:S02]  /*a510*/  ISETP.GT.AND P6, PT, R0, RZ, P0 ;  /* 0x000000ff0000720c */ /* 0x000fe400007c4270 */
[----:B------:R-:W-:-:S11]  /*a520*/  F2FP.BF16.F32.PACK_AB R54, RZ, R54 ;  /* 0x00000036ff36723e */ /* 0x000fd600000010ff */
[----:B------:R-:W-:Y:S01]  /*a530*/  @P6 STG.E.U16 desc[UR12][R2.64+0x72], R149 ;  /* 0x0000729502006986 */ /* 0x000fe2000c10150c */
[----:B------:R-:W-:-:S13]  /*a540*/  ISETP.GT.AND P6, PT, R0, 0x8, P2 ;  /* 0x000000080000780c */ /* 0x000fda00017c4270 */
[----:B------:R-:W-:Y:S01]  /*a550*/  @P6 STG.E.U16 desc[UR12][R4.64+0x70], R150 ;  /* 0x0000709604006986 */ /* 0x000fe2000c10150c */
[----:B------:R-:W-:-:S13]  /*a560*/  ISETP.GT.AND P6, PT, R0, 0x8, P0 ;  /* 0x000000080000780c */ /* 0x000fda00007c4270 */
[----:B------:R-:W-:Y:S01]  /*a570*/  @P6 STG.E.U16 desc[UR12][R4.64+0x72], R151 ;  /* 0x0000729704006986 */ /* 0x000fe2000c10150c */
[----:B0-----:R-:W-:-:S05]  /*a580*/  IADD3 R128, P6, R21, R2, RZ ;  /* 0x0000000215807210 */ /* 0x001fca0007fde0ff */
[----:B-1----:R-:W-:Y:S01]  /*a590*/  IMAD.X R129, R13, 0x1, R3, P6 ;  /* 0x000000010d817824 */ /* 0x002fe200030e0603 */
[----:B------:R-:W-:-:S04]  /*a5a0*/  ISETP.GT.AND P6, PT, R10, RZ, PT ;  /* 0x000000ff0a00720c */ /* 0x000fc80003fc4270 */
[----:B------:R-:W-:-:S13]  /*a5b0*/  ISETP.GT.AND P6, PT, R0, 0x40, P6 ;  /* 0x000000400000780c */ /* 0x000fda00037c4270 */
[----:B------:R-:W-:Y:S01]  /*a5c0*/  @P6 STG.E.U16 desc[UR12][R6.64], R88 ;  /* 0x0000005806006986 */ /* 0x000fe2000c10150c */
[----:B------:R-:W-:-:S05]  /*a5d0*/  IADD3 R120, P6, R23, R2, RZ ;  /* 0x0000000217787210 */ /* 0x000fca0007fde0ff */
[----:B------:R-:W-:Y:S01]  /*a5e0*/  IMAD.X R121, R13, 0x1, R3, P6 ;  /* 0x000000010d797824 */ /* 0x000fe200030e0603 */
[----:B------:R-:W-:-:S04]  /*a5f0*/  ISETP.GT.AND P6, PT, R10, 0x1, PT ;  /* 0x000000010a00780c */ /* 0x000fc80003fc4270 */
[----:B------:R-:W-:-:S13]  /*a600*/  ISETP.GT.AND P6, PT, R0, 0x40, P6 ;  /* 0x000000400000780c */ /* 0x000fda00037c4270 */
[----:B------:R0:W-:Y:S01]  /*a610*/  @P6 STG.E.U16 desc[UR12][R18.64], R89 ;  /* 0x0000005912006986 */ /* 0x0001e2000c10150c */
[----:B------:R-:W-:-:S05]  /*a620*/  IADD3 R16, P6, R9, R4, RZ ;  /* 0x0000000409107210 */ /* 0x000fca0007fde0ff */
[----:B------:R-:W-:Y:S01]  /*a630*/  IMAD.X R17, R13, 0x1, R5, P6 ;  /* 0x000000010d117824 */ /* 0x000fe200030e0605 */
[----:B------:R-:W-:-:S04]  /*a640*/  ISETP.GT.AND P6, PT, R10, RZ, PT ;  /* 0x000000ff0a00720c */ /* 0x000fc80003fc4270 */
[----:B------:R-:W-:Y:S02]  /*a650*/  ISETP.GT.AND P6, PT, R0, 0x48, P6 ;  /* 0x000000480000780c */ /* 0x000fe400037c4270 */
[C---:B0-----:R-:W-:Y:S02]  /*a660*/  LOP3.LUT R19, R9.reuse, 0x20, RZ, 0xfc, !PT ;  /* 0x0000002009137812 */ /* 0x041fe400078efcff */
[----:B------:R-:W-:-:S09]  /*a670*/  LOP3.LUT R89, R9, 0x22, RZ, 0xfc, !PT ;  /* 0x0000002209597812 */ /* 0x000fd200078efcff */
        /* <DEDUP_REMOVED lines=8> */
[----:B------:R-:W-:-:S04]  /*a700*/  ISETP.GT.AND P6, PT, R10, 0x8, PT ;  /* 0x000000080a00780c */ /* 0x000fc80003fc4270 */
[----:B------:R-:W-:Y:S02]  /*a710*/  ISETP.GT.AND P6, PT, R0, 0x40, P6 ;  /* 0x000000400000780c */ /* 0x000fe400037c4270 */
[----:B0-----:R-:W-:-:S11]  /*a720*/  LOP3.LUT R91, R9, 0x30, RZ, 0xfc, !PT ;  /* 0x00000030095b7812 */ /* 0x001fd600078efcff */
[----:B------:R0:W-:Y:S01]  /*a730*/  @P6 STG.E.U16 desc[UR12][R128.64], R8 ;  /* 0x0000000880006986 */ /* 0x0001e2000c10150c */
[----:B------:R-:W-:-:S05]  /*a740*/  IADD3 R122, P6, R89, R2, RZ ;  /* 0x00000002597a7210 */ /* 0x000fca0007fde0ff */
[----:B------:R-:W-:Y:S01]  /*a750*/  IMAD.X R123, R13, 0x1, R3, P6 ;  /* 0x000000010d7b7824 */ /* 0x000fe200030e0603 */
[----:B------:R-:W-:-:S04]  /*a760*/  ISETP.GT.AND P6, PT, R10, 0x9, PT ;  /* 0x000000090a00780c */ /* 0x000fc80003fc4270 */
[----:B------:R-:W-:Y:S02]  /*a770*/  ISETP.GT.AND P6, PT, R0, 0x40, P6 ;  /* 0x000000400000780c */ /* 0x000fe400037c4270 */
[----:B0-----:R-:W-:-:S11]  /*a780*/  PRMT R8, R96, 0x7610, R8 ;  /* 0x0000761060087816 */ /* 0x001fd60000000008 */
[----:B------:R0:W-:Y:S01]  /*a790*/  @P6 STG.E.U16 desc[UR12][R120.64], R93 ;  /* 0x0000005d78006986 */ /* 0x0001e2000c10150c */
[----:B------:R-:W-:-:S05]  /*a7a0*/  IADD3 R92, P6, R21, R4, RZ ;  /* 0x00000004155c7210 */ /* 0x000fca0007fde0ff */
[----:B0-----:R-:W-:Y:S01]  /*a7b0*/  IMAD.X R93, R13, 0x1, R5, P6 ;  /* 0x000000010d5d7824 */ /* 0x001fe200030e0605 */
        /* <DEDUP_REMOVED lines=80> */
[----:B------:R-:W-:Y:S02]  /*acc0*/  ISETP.GT.AND P6, PT, R0, 0x40, P5 ;  /* 0x000000400000780c */ /* 0x000fe40002fc4270 */
[----:B0-----:R-:W-:-:S11]  /*acd0*/  LOP3.LUT R107, R9, 0x70, RZ, 0xfc, !PT ;  /* 0x00000070096b7812 */ /* 0x001fd600078efcff */
[----:B------:R-:W-:Y:S01]  /*ace0*/  @P6 STG.E.U16 desc[UR12][R126.64], R8 ;  /* 0x000000087e006986 */ /* 0x000fe2000c10150c */
[----:B------:R-:W-:-:S05]  /*acf0*/  IADD3 R122, P6, R105, R2, RZ ;  /* 0x00000002697a7210 */ /* 0x000fca0007fde0ff */
[----:B------:R-:W-:Y:S01]  /*ad00*/  IMAD.X R123, R13, 0x1, R3, P6 ;  /* 0x000000010d7b7824 */ /* 0x000fe200030e0603 */
[----:B------:R-:W-:-:S13]  /*ad10*/  ISETP.GT.AND P6, PT, R0, 0x40, P4 ;  /* 0x000000400000780c */ /* 0x000fda00027c4270 */
[----:B------:R0:W-:Y:S01]  /*ad20*/  @P6 STG.E.U16 desc[UR12][R120.64], R109 ;  /* 0x0000006d78006986 */ /* 0x0001e2000c10150c */
[----:B------:R-:W-:-:S05]  /*ad30*/  IADD3 R108, P6, R99, R4, RZ ;  /* 0x00000004636c7210 */ /* 0x000fca0007fde0ff */
[----:B0-----:R-:W-:Y:S01]  /*ad40*/  IMAD.X R109, R13, 0x1, R5, P6 ;  /* 0x000000010d6d7824 */ /* 0x001fe200030e0605 */
[----:B------:R-:W-:-:S13]  /*ad50*/  ISETP.GT.AND P6, PT, R0, 0x48, P5 ;  /* 0x000000480000780c */ /* 0x000fda0002fc4270 */
[----:B------:R0:W-:Y:S01]  /*ad60*/  @P6 STG.E.U16 desc[UR12][R108.64], R110 ;  /* 0x0000006e6c006986 */ /* 0x0001e2000c10150c */
[----:B------:R-:W-:-:S05]  /*ad70*/  IADD3 R126, P6, R101, R4, RZ ;  /* 0x00000004657e7210 */ /* 0x000fca0007fde0ff */
[----:B------:R-:W-:Y:S01]  /*ad80*/  IMAD.X R127, R13, 0x1, R5, P6 ;  /* 0x000000010d7f7824 */ /* 0x000fe200030e0605 */
[----:B------:R-:W-:Y:S02]  /*ad90*/  ISETP.GT.AND P6, PT, R0, 0x48, P4 ;  /* 0x000000480000780c */ /* 0x000fe400027c4270 */
[----:B0-----:R-:W-:-:S11]  /*ada0*/  LOP3.LUT R109, R9, 0x72, RZ, 0xfc, !PT ;  /* 0x00000072096d7812 */ /* 0x001fd600078efcff */
[----:B------:R0:W-:Y:S01]  /*adb0*/  @P6 STG.E.U16 desc[UR12][R126.64], R111 ;  /* 0x0000006f7e006986 */ /* 0x0001e2000c10150c */
[----:B------:R-:W-:-:S05]  /*adc0*/  IADD3 R120, P6, R107, R2, RZ ;  /* 0x000000026b787210 */ /* 0x000fca0007fde0ff */
[----:B------:R-:W-:Y:S01]  /*add0*/  IMAD.X R121, R13, 0x1, R3, P6 ;  /* 0x000000010d797824 */ /* 0x000fe200030e0603 */
[----:B------:R-:W-:-:S13]  /*ade0*/  ISETP.GT.AND P6, PT, R0, 0x40, P3 ;  /* 0x000000400000780c */ /* 0x000fda0001fc4270 */
        /* <DEDUP_REMOVED lines=13> */
[----:B-1----:R-:W-:-:S05]  /*aec0*/  IADD3 R112, P6, R107, R4, RZ ;  /* 0x000000046b707210 */ /* 0x002fca0007fde0ff */
[----:B--2---:R-:W-:Y:S01]  /*aed0*/  IMAD.X R113, R13, 0x1, R5, P6 ;  /* 0x000000010d717824 */ /* 0x004fe200030e0605 */
[----:B------:R-:W-:-:S13]  /*aee0*/  ISETP.GT.AND P6, PT, R0, 0x40, P2 ;  /* 0x000000400000780c */ /* 0x000fda00017c4270 */
[----:B------:R-:W-:Y:S01]  /*aef0*/  @P6 STG.E.U16 desc[UR12][R120.64], R116 ;  /* 0x0000007478006986 */ /* 0x000fe2000c10150c */
[----:B------:R-:W-:-:S05]  /*af00*/  IADD3 R4, P6, R109, R4, RZ ;  /* 0x000000046d047210 */ /* 0x000fca0007fde0ff */
[----:B------:R-:W-:Y:S01]  /*af10*/  IMAD.X R5, R13, 0x1, R5, P6 ;  /* 0x000000010d057824 */ /* 0x000fe200030e0605 */
[----:B------:R-:W-:-:S13]  /*af20*/  ISETP.GT.AND P6, PT, R0, 0x40, P0 ;  /* 0x000000400000780c */ /* 0x000fda00007c4270 */
[----:B------:R-:W-:Y:S01]  /*af30*/  @P6 STG.E.U16 desc[UR12][R128.64], R117 ;  /* 0x0000007580006986 */ /* 0x000fe2000c10150c */
[----:B---3--:R-:W-:-:S05]  /*af40*/  IADD3 R2, P6, R6, R9, RZ ;  /* 0x0000000906027210 */ /* 0x008fca0007fde0ff */
[----:B------:R-:W-:Y:S01]  /*af50*/  IMAD.X R3, R7, 0x1, R13, P6 ;  /* 0x0000000107037824 */ /* 0x000fe200030e060d */
[----:B------:R-:W-:-:S13]  /*af60*/  ISETP.GT.AND P6, PT, R0, 0x48, P2 ;  /* 0x000000480000780c */ /* 0x000fda00017c4270 */
[----:B------:R1:W-:Y:S01]  /*af70*/  @P6 STG.E.U16 desc[UR12][R112.64], R118 ;  /* 0x0000007670006986 */ /* 0x0003e2000c10150c */
[----:B0-----:R-:W-:-:S05]  /*af80*/  IADD3 R110, P6, R15, R6, RZ ;  /* 0x000000060f6e7210 */ /* 0x001fca0007fde0ff */
[----:B------:R-:W-:Y:S01]  /*af90*/  IMAD.X R111, R7, 0x1, R13, P6 ;  /* 0x00000001076f7824 */ /* 0x000fe200030e060d */
[----:B------:R-:W-:-:S13]  /*afa0*/  ISETP.GT.AND P6, PT, R0, 0x48, P0 ;  /* 0x000000480000780c */ /* 0x000fda00007c4270 */
[----:B------:R0:W-:Y:S01]  /*afb0*/  @P6 STG.E.U16 desc[UR12][R4.64], R119 ;  /* 0x0000007704006986 */ /* 0x0001e2000c10150c */
[----:B------:R-:W-:-:S05]  /*afc0*/  IADD3 R114, P6, R21, R6, RZ ;  /* 0x0000000615727210 */ /* 0x000fca0007fde0ff */
[----:B------:R-:W-:Y:S01]  /*afd0*/  IMAD.X R115, R7, 0x1, R13, P6 ;  /* 0x0000000107737824 */ /* 0x000fe200030e060d */
[----:B------:R-:W-:-:S04]  /*afe0*/  ISETP.GT.AND P6, PT, R10, RZ, PT ;  /* 0x000000ff0a00720c */ /* 0x000fc80003fc4270 */
[----:B------:R-:W-:-:S13]  /*aff0*/  ISETP.GT.AND P6, PT, R0, 0x80, P6 ;  /* 0x000000800000780c */ /* 0x000fda00037c4270 */
[----:B------:R2:W-:Y:S01]  /*b000*/  @P6 STG.E.U16 desc[UR12][R2.64], R56 ;  /* 0x0000003802006986 */ /* 0x0005e2000c10150c */
[----:B-1----:R-:W-:-:S05]  /*b010*/  IADD3 R112, P6, R23, R6, RZ ;  /* 0x0000000617707210 */ /* 0x002fca0007fde0ff */
[----:B------:R-:W-:Y:S01]  /*b020*/  IMAD.X R113, R7, 0x1, R13, P6 ;  /* 0x0000000107717824 */ /* 0x000fe200030e060d */
[----:B------:R-:W-:-:S04]  /*b030*/  ISETP.GT.AND P6, PT, R10, 0x1, PT ;  /* 0x000000010a00780c */ /* 0x000fc80003fc4270 */
[----:B------:R-:W-:-:S13]  /*b040*/  ISETP.GT.AND P6, PT, R0, 0x80, P6 ;  /* 0x000000800000780c */ /* 0x000fda00037c4270 */
[----:B------:R1:W-:Y:S01]  /*b050*/  @P6 STG.E.U16 desc[UR12][R110.64], R57 ;  /* 0x000000396e006986 */ /* 0x0003e2000c10150c */
[----:B0-----:R-:W-:-:S05]  /*b060*/  IADD3 R4, P6, R16, R9, RZ ;  /* 0x0000000910047210 */ /* 0x001fca0007fde0ff */
[----:B------:R-:W-:Y:S01]  /*b070*/  IMAD.X R5, R17, 0x1, R13, P6 ;  /* 0x0000000111057824 */ /* 0x000fe200030e060d */
[----:B------:R-:W-:-:S04]  /*b080*/  ISETP.GT.AND P6, PT, R10, RZ, PT ;  /* 0x000000ff0a00720c */ /* 0x000fc80003fc4270 */
[----:B------:R-:W-:-:S13]  /*b090*/  ISETP.GT.AND P6, PT, R0, 0x88, P6 ;  /* 0x000000880000780c */ /* 0x000fda00037c4270 */
[----:B------:R-:W-:Y:S01]  /*b0a0*/  @P6 STG.E.U16 desc[UR12][R4.64], R58 ;  /* 0x0000003a04006986 */ /* 0x000fe2000c10150c */
[----:B--2---:R-:W-:-:S05]  /*b0b0*/  IADD3 R56, P6, R16, R15, RZ ;  /* 0x0000000f10387210 */ /* 0x004fca0007fde0ff */
[----:B-1----:R-:W-:Y:S01]  /*b0c0*/  IMAD.X R57, R17, 0x1, R13, P6 ;  /* 0x0000000111397824 */ /* 0x002fe200030e060d */
[----:B------:R-:W-:-:S04]  /*b0d0*/  ISETP.GT.AND P6, PT, R10, 0x1, PT ;  /* 0x000000010a00780c */ /* 0x000fc80003fc4270 */
[----:B------:R-:W-:-:S13]  /*b0e0*/  ISETP.GT.AND P6, PT, R0, 0x88, P6 ;  /* 0x000000880000780c */ /* 0x000fda00037c4270 */
[----:B------:R0:W-:Y:S01]  /*b0f0*/  @P6 STG.E.U16 desc[UR12][R56.64], R59 ;  /* 0x0000003b38006986 */ /* 0x0001e2000c10150c */
        /* <DEDUP_REMOVED lines=10> */
[----:B0-----:R-:W-:-:S05]  /*b1a0*/  IADD3 R56, P6, R21, R16, RZ ;  /* 0x0000001015387210 */ /* 0x001fca0007fde0ff */
        /* <DEDUP_REMOVED lines=9> */
[----:B-1----:R-:W-:-:S05]  /*b240*/  IADD3 R60, P6, R91, R6, RZ ;  /* 0x000000065b3c7210 */ /* 0x002fca0007fde0ff */
[----:B--2---:R-:W-:Y:S01]  /*b250*/  IMAD.X R61, R7, 0x1, R13, P6 ;  /* 0x00000001073d7824 */ /* 0x004fe200030e060d */
[----:B------:R-:W-:-:S04]  /*b260*/  ISETP.GT.AND P6, PT, R10, 0x10, PT ;  /* 0x000000100a00780c */ /* 0x000fc80003fc4270 */
[----:B------:R-:W-:-:S13]  /*b270*/  ISETP.GT.AND P6, PT, R0, 0x80, P6 ;  /* 0x000000800000780c */ /* 0x000fda00037c4270 */
[----:B------:R1:W-:Y:S01]  /*b280*/  @P6 STG.E.U16 desc[UR12][R110.64], R64 ;  /* 0x000000406e006986 */ /* 0x0003e2000c10150c */
[----:B0-----:R-:W-:-:S05]  /*b290*/  IADD3 R62, P6, R93, R6, RZ ;  /* 0x000000065d3e7210 */ /* 0x001fca0007fde0ff */
[----:B---3--:R-:W-:Y:S01]  /*b2a0*/  IMAD.X R63, R7, 0x1, R13, P6 ;  /* 0x00000001073f7824 */ /* 0x008fe200030e060d */
        /* <DEDUP_REMOVED lines=14> */
[----:B0-----:R-:W-:Y:S01]  /*b390*/  IMAD.X R65, R7, 0x1, R13, P6 ;  /* 0x0000000107417824 */ /* 0x001fe200030e060d */
[----:B------:R-:W-:-:S04]  /*b3a0*/  ISETP.GT.AND P6, PT, R10, 0x18, PT ;  /* 0x000000180a00780c */ /* 0x000fc80003fc4270 */
[----:B------:R-:W-:-:S13]  /*b3b0*/  ISETP.GT.AND P6, PT, R0, 0x80, P6 ;  /* 0x000000800000780c */ /* 0x000fda00037c4270 */
[----:B------:R0:W-:Y:S01]  /*b3c0*/  @P6 STG.E.U16 desc[UR12][R60.64], R68 ;  /* 0x000000443c006986 */ /* 0x0001e2000c10150c */
[----:B--2---:R-:W-:-:S05]  /*b3d0*/  IADD3 R66, P6, R97, R6, RZ ;  /* 0x0000000661427210 */ /* 0x004fca0007fde0ff */
        /* <DEDUP_REMOVED lines=19> */
[----:B-1----:R-:W-:-:S05]  /*b510*/  IADD3 R62, P6, R101, R6, RZ ;  /* 0x00000006653e7210 */ /* 0x002fca0007fde0ff */
[----:B------:R-:W-:Y:S01]  /*b520*/  IMAD.X R63, R7, 0x1, R13, P6 ;  /* 0x00000001073f7824 */ /* 0x000fe200030e060d */
[----:B------:R-:W-:-:S04]  /*b530*/  ISETP.GT.AND P6, PT, R10, 0x21, PT ;  /* 0x000000210a00780c */ /* 0x000fc80003fc4270 */
[----:B------:R-:W-:-:S13]  /*b540*/  ISETP.GT.AND P6, PT, R0, 0x80, P6 ;  /* 0x000000800000780c */ /* 0x000fda00037c4270 */
[----:B------:R1:W-:Y:S01]  /*b550*/  @P6 STG.E.U16 desc[UR12][R66.64], R73 ;  /* 0x0000004942006986 */ /* 0x0003e2000c10150c */
[----:B--2---:R-:W-:-:S05]  /*b560*/  IADD3 R56, P6, R95, R16, RZ ;  /* 0x000000105f387210 */ /* 0x004fca0007fde0ff */
[----:B------:R-:W-:Y:S01]  /*b570*/  IMAD.X R57, R17, 0x1, R13, P6 ;  /* 0x0000000111397824 */ /* 0x000fe200030e060d */
[----:B------:R-:W-:-:S04]  /*b580*/  ISETP.GT.AND P6, PT, R10, 0x20, PT ;  /* 0x000000200a00780c */ /* 0x000fc80003fc4270 */
[----:B------:R-:W-:-:S13]  /*b590*/  ISETP.GT.AND P6, PT, R0, 0x88, P6 ;  /* 0x000000880000780c */ /* 0x000fda00037c4270 */
[----:B------:R2:W-:Y:S01]  /*b5a0*/  @P6 STG.E.U16 desc[UR12][R56.64], R74 ;  /* 0x0000004a38006986 */ /* 0x0005e2000c10150c */
[----:B---3--:R-:W-:-:S05]  /*b5b0*/  IADD3 R58, P6, R97, R16, RZ ;  /* 0x00000010613a7210 */ /* 0x008fca0007fde0ff */
[----:B------:R-:W-:Y:S01]  /*b5c0*/  IMAD.X R59, R17, 0x1, R13, P6 ;  /* 0x00000001113b7824 */ /* 0x000fe200030e060d */
[----:B------:R-:W-:-:S04]  /*b5d0*/  ISETP.GT.AND P6, PT, R10, 0x21, PT ;  /* 0x000000210a00780c */ /* 0x000fc80003fc4270 */
[----:B------:R-:W-:-:S13]  /*b5e0*/  ISETP.GT.AND P6, PT, R0, 0x88, P6 ;  /* 0x000000880000780c */ /* 0x000fda00037c4270 */
[----:B------:R3:W-:Y:S01]  /*b5f0*/  @P6 STG.E.U16 desc[UR12][R58.64], R75 ;  /* 0x0000004b3a006986 */ /* 0x0007e2000c10150c */
[----:B0-----:R-:W-:-:S05]  /*b600*/  IADD3 R64, P6, R103, R6, RZ ;  /* 0x0000000667407210 */ /* 0x001fca0007fde0ff */
[----:B------:R-:W-:Y:S01]  /*b610*/  IMAD.X R65, R7, 0x1, R13, P6 ;  /* 0x0000000107417824 */ /* 0x000fe200030e060d */
[----:B------:R-:W-:-:S13]  /*b620*/  ISETP.GT.AND P6, PT, R0, 0x80, P5 ;  /* 0x000000800000780c */ /* 0x000fda0002fc4270 */
[----:B------:R0:W-:Y:S01]  /*b630*/  @P6 STG.E.U16 desc[UR12][R60.64], R76 ;  /* 0x0000004c3c006986 */ /* 0x0001e2000c10150c */
[----:B-1----:R-:W-:-:S05]  /*b640*/  IADD3 R66, P6, R105, R6, RZ ;  /* 0x0000000669427210 */ /* 0x002fca0007fde0ff */
[----:B------:R-:W-:Y:S01]  /*b650*/  IMAD.X R67, R7, 0x1, R13, P6 ;  /* 0x0000000107437824 */ /* 0x000fe200030e060d */
[----:B------:R-:W-:-:S13]  /*b660*/  ISETP.GT.AND P6, PT, R0, 0x80, P4 ;  /* 0x000000800000780c */ /* 0x000fda00027c4270 */
[----:B------:R1:W-:Y:S01]  /*b670*/  @P6 STG.E.U16 desc[UR12][R62.64], R77 ;  /* 0x0000004d3e006986 */ /* 0x0003e2000c10150c */
[----:B--2---:R-:W-:-:S05]  /*b680*/  IADD3 R56, P6, R99, R16, RZ ;  /* 0x0000001063387210 */ /* 0x004fca0007fde0ff */
[----:B------:R-:W-:Y:S01]  /*b690*/  IMAD.X R57, R17, 0x1, R13, P6 ;  /* 0x0000000111397824 */ /* 0x000fe200030e060d */
[----:B------:R-:W-:-:S13]  /*b6a0*/  ISETP.GT.AND P6, PT, R0, 0x88, P5 ;  /* 0x000000880000780c */ /* 0x000fda0002fc4270 */
[----:B------:R2:W-:Y:S01]  /*b6b0*/  @P6 STG.E.U16 desc[UR12][R56.64], R78 ;  /* 0x0000004e38006986 */ /* 0x0005e2000c10150c */
[----:B---3--:R-:W-:-:S05]  /*b6c0*/  IADD3 R58, P6, R101, R16, RZ ;  /* 0x00000010653a7210 */ /* 0x008fca0007fde0ff */
[----:B------:R-:W-:Y:S01]  /*b6d0*/  IMAD.X R59, R17, 0x1, R13, P6 ;  /* 0x00000001113b7824 */ /* 0x000fe200030e060d */
[----:B------:R-:W-:-:S13]  /*b6e0*/  ISETP.GT.AND P6, PT, R0, 0x88, P4 ;  /* 0x000000880000780c */ /* 0x000fda00027c4270 */
[----:B------:R3:W-:Y:S01]  /*b6f0*/  @P6 STG.E.U16 desc[UR12][R58.64], R79 ;  /* 0x0000004f3a006986 */ /* 0x0007e2000c10150c */
[----:B0-----:R-:W-:-:S05]  /*b700*/  IADD3 R60, P6, R107, R6, RZ ;  /* 0x000000066b3c7210 */ /* 0x001fca0007fde0ff */
[----:B------:R-:W-:Y:S01]  /*b710*/  IMAD.X R61, R7, 0x1, R13, P6 ;  /* 0x00000001073d7824 */ /* 0x000fe200030e060d */
[----:B------:R-:W-:-:S13]  /*b720*/  ISETP.GT.AND P6, PT, R0, 0x80, P3 ;  /* 0x000000800000780c */ /* 0x000fda0001fc4270 */
[----:B------:R-:W-:Y:S01]  /*b730*/  @P6 STG.E.U16 desc[UR12][R64.64], R80 ;  /* 0x0000005040006986 */ /* 0x000fe2000c10150c */
[----:B-1----:R-:W-:-:S05]  /*b740*/  IADD3 R62, P6, R109, R6, RZ ;  /* 0x000000066d3e7210 */ /* 0x002fca0007fde0ff */
[----:B------:R-:W-:Y:S01]  /*b750*/  IMAD.X R63, R7, 0x1, R13, P6 ;  /* 0x00000001073f7824 */ /* 0x000fe200030e060d */
[----:B------:R-:W-:-:S13]  /*b760*/  ISETP.GT.AND P6, PT, R0, 0x80, P1 ;  /* 0x000000800000780c */ /* 0x000fda0000fc4270 */
[----:B------:R-:W-:Y:S01]  /*b770*/  @P6 STG.E.U16 desc[UR12][R66.64], R81 ;  /* 0x0000005142006986 */ /* 0x000fe2000c10150c */
[----:B------:R-:W-:-:S05]  /*b780*/  IADD3 R6, P6, R103, R16, RZ ;  /* 0x0000001067067210 */ /* 0x000fca0007fde0ff */
        /* <DEDUP_REMOVED lines=15> */
[----:B------:R-:W-:-:S05]  /*b880*/  IADD3 R16, P6, R2, R9, RZ ;  /* 0x0000000902107210 */ /* 0x000fca0007fde0ff */
        /* <DEDUP_REMOVED lines=9> */
[----:B------:R-:W-:-:S04]  /*b920*/  ISETP.GT.AND P6, PT, R10, RZ, PT ;  /* 0x000000ff0a00720c */ /* 0x000fc80003fc4270 */
[----:B------:R-:W-:-:S13]  /*b930*/  ISETP.GT.AND P6, PT, R0, 0xc0, P6 ;  /* 0x000000c00000780c */ /* 0x000fda00037c4270 */
[----:B------:R2:W-:Y:S01]  /*b940*/  @P6 STG.E.U16 desc[UR12][R16.64], R24 ;  /* 0x0000001810006986 */ /* 0x0005e2000c10150c */
[----:B0-----:R-:W-:-:S05]  /*b950*/  IADD3 R58, P6, R2, R23, RZ ;  /* 0x00000017023a7210 */ /* 0x001fca0007fde0ff */
[----:B------:R-:W-:Y:S01]  /*b960*/  IMAD.X R59, R3, 0x1, R13, P6 ;  /* 0x00000001033b7824 */ /* 0x000fe200030e060d */
[----:B------:R-:W-:-:S04]  /*b970*/  ISETP.GT.AND P6, PT, R10, 0x1, PT ;  /* 0x000000010a00780c */ /* 0x000fc80003fc4270 */
[----:B------:R-:W-:-:S13]  /*b980*/  ISETP.GT.AND P6, PT, R0, 0xc0, P6 ;  /* 0x000000c00000780c */ /* 0x000fda00037c4270 */
[----:B------:R-:W-:Y:S01]  /*b990*/  @P6 STG.E.U16 desc[UR12][R56.64], R25 ;  /* 0x0000001938006986 */ /* 0x000fe2000c10150c */
[----:B-1----:R-:W-:-:S05]  /*b9a0*/  IADD3 R6, P6, R4, R9, RZ ;  /* 0x0000000904067210 */ /* 0x002fca0007fde0ff */
[----:B------:R-:W-:Y:S01]  /*b9b0*/  IMAD.X R7, R5, 0x1, R13, P6 ;  /* 0x0000000105077824 */ /* 0x000fe200030e060d */
[----:B------:R-:W-:-:S04]  /*b9c0*/  ISETP.GT.AND P6, PT, R10, RZ, PT ;  /* 0x000000ff0a00720c */ /* 0x000fc80003fc4270 */
        /* <DEDUP_REMOVED lines=11> */
[----:B------:R-:W-:Y:S01]  /*ba80*/  @P6 STG.E.U16 desc[UR12][R60.64], R28 ;  /* 0x0000001c3c006986 */ /* 0x000fe2000c10150c */
[----:B--2---:R-:W-:-:S05]  /*ba90*/  IADD3 R16, P6, R2, R89, RZ ;  /* 0x0000005902107210 */ /* 0x004fca0007fde0ff */
[----:B------:R-:W-:Y:S01]  /*baa0*/  IMAD.X R17, R3, 0x1, R13, P6 ;  /* 0x0000000103117824 */ /* 0x000fe200030e060d */
[----:B------:R-:W-:-:S04]  /*bab0*/  ISETP.GT.AND P6, PT, R10, 0x9, PT ;  /* 0x000000090a00780c */ /* 0x000fc80003fc4270 */
[----:B------:R-:W-:-:S13]  /*bac0*/  ISETP.GT.AND P6, PT, R0, 0xc0, P6 ;  /* 0x000000c00000780c */ /* 0x000fda00037c4270 */
[----:B------:R-:W-:Y:S01]  /*bad0*/  @P6 STG.E.U16 desc[UR12][R58.64], R29 ;  /* 0x0000001d3a006986 */ /* 0x000fe2000c10150c */
        /* <DEDUP_REMOVED lines=34> */
[----:B------:R-:W-:Y:S01]  /*bd00*/  @P6 STG.E.U16 desc[UR12][R20.64], R36 ;  /* 0x0000002414006986 */ /* 0x000fe2000c10150c */
[----:B---3--:R-:W-:-:S05]  /*bd10*/  IADD3 R16, P6, R2, R97, RZ ;  /* 0x0000006102107210 */ /* 0x008fca0007fde0ff */
        /* <DEDUP_REMOVED lines=23> */
[----:B------:R-:W-:Y:S01]  /*be90*/  @P6 STG.E.U16 desc[UR12][R16.64], R41 ;  /* 0x0000002910006986 */ /* 0x000fe2000c10150c */
[----:B------:R-:W-:-:S04]  /*bea0*/  ISETP.GT.AND P6, PT, R10, 0x20, PT ;  /* 0x000000200a00780c */ /* 0x000fc80003fc4270 */
[----:B------:R-:W-:-:S13]  /*beb0*/  ISETP.GT.AND P6, PT, R0, 0xc8, P6 ;  /* 0x000000c80000780c */ /* 0x000fda00037c4270 */
[----:B------:R-:W-:Y:S01]  /*bec0*/  @P6 STG.E.U16 desc[UR12][R18.64], R42 ;  /* 0x0000002a12006986 */ /* 0x000fe2000c10150c */
[----:B------:R-:W-:-:S04]  /*bed0*/  ISETP.GT.AND P6, PT, R10, 0x21, PT ;  /* 0x000000210a00780c */ /* 0x000fc80003fc4270 */
[----:B------:R-:W-:-:S13]  /*bee0*/  ISETP.GT.AND P6, PT, R0, 0xc8, P6 ;  /* 0x000000c80000780c */ /* 0x000fda00037c4270 */
[----:B------:R0:W-:Y:S01]  /*bef0*/  @P6 STG.E.U16 desc[UR12][R6.64], R43 ;  /* 0x0000002b06006986 */ /* 0x0001e2000c10150c */
[----:B-1----:R-:W-:-:S05]  /*bf00*/  IADD3 R8, P6, R2, R99, RZ ;  /* 0x0000006302087210 */ /* 0x002fca0007fde0ff */
[----:B------:R-:W-:Y:S01]  /*bf10*/  IMAD.X R9, R3, 0x1, R13, P6 ;  /* 0x0000000103097824 */ /* 0x000fe200030e060d */
[C---:B------:R-:W-:Y:S02]  /*bf20*/  ISETP.GT.AND P6, PT, R0.reuse, 0xc0, P5 ;  /* 0x000000c00000780c */ /* 0x040fe40002fc4270 */
[----:B------:R-:W-:-:S11]  /*bf30*/  ISETP.GT.AND P5, PT, R0, 0xc8, P5 ;  /* 0x000000c80000780c */ /* 0x000fd60002fa4270 */
[----:B------:R1:W-:Y:S01]  /*bf40*/  @P6 STG.E.U16 desc[UR12][R8.64], R44 ;  /* 0x0000002c08006986 */ /* 0x0003e2000c10150c */
[----:B--2---:R-:W-:-:S05]  /*bf50*/  IADD3 R14, P6, R2, R101, RZ ;  /* 0x00000065020e7210 */ /* 0x004fca0007fde0ff */
[----:B------:R-:W-:Y:S01]  /*bf60*/  IMAD.X R15, R3, 0x1, R13, P6 ;  /* 0x00000001030f7824 */ /* 0x000fe200030e060d */
[C---:B------:R-:W-:Y:S02]  /*bf70*/  ISETP.GT.AND P6, PT, R0.reuse, 0xc0, P4 ;  /* 0x000000c00000780c */ /* 0x040fe400027c4270 */
[----:B------:R-:W-:-:S11]  /*bf80*/  ISETP.GT.AND P4, PT, R0, 0xc8, P4 ;  /* 0x000000c80000780c */ /* 0x000fd60002784270 */
[----:B------:R2:W-:Y:S01]  /*bf90*/  @P6 STG.E.U16 desc[UR12][R14.64], R45 ;  /* 0x0000002d0e006986 */ /* 0x0005e2000c10150c */
[----:B0-----:R-:W-:-:S05]  /*bfa0*/  IADD3 R6, P6, R4, R99, RZ ;  /* 0x0000006304067210 */ /* 0x001fca0007fde0ff */
[----:B------:R-:W-:Y:S01]  /*bfb0*/  IMAD.X R7, R5, 0x1, R13, P6 ;  /* 0x0000000105077824 */ /* 0x000fe200030e060d */
[----:B-1----:R-:W-:-:S04]  /*bfc0*/  IADD3 R8, P6, R4, R101, RZ ;  /* 0x0000006504087210 */ /* 0x002fc80007fde0ff */
[----:B------:R0:W-:Y:S01]  /*bfd0*/  @P5 STG.E.U16 desc[UR12][R6.64], R46 ;  /* 0x0000002e06005986 */ /* 0x0001e2000c10150c */
[----:B------:R-:W-:Y:S01]  /*bfe0*/  ISETP.GT.AND P5, PT, R0, 0xc0, P3 ;  /* 0x000000c00000780c */ /* 0x000fe20001fa4270 */
[--C-:B------:R-:W-:Y:S01]  /*bff0*/  IMAD.X R9, R5, 0x1, R13.reuse, P6 ;  /* 0x0000000105097824 */ /* 0x100fe200030e060d */
[----:B--2---:R-:W-:Y:S02]  /*c000*/  IADD3 R14, P6, R2, R103, RZ ;  /* 0x00000067020e7210 */ /* 0x004fe40007fde0ff */
[C---:B------:R-:W-:Y:S02]  /*c010*/  ISETP.GT.AND P3, PT, R0.reuse, 0xc8, P3 ;  /* 0x000000c80000780c */ /* 0x040fe40001f64270 */
[----:B------:R1:W-:Y:S01]  /*c020*/  @P4 STG.E.U16 desc[UR12][R8.64], R47 ;  /* 0x0000002f08004986 */ /* 0x0003e2000c10150c */
[C---:B------:R-:W-:Y:S01]  /*c030*/  ISETP.GT.AND P4, PT, R0.reuse, 0xc0, P1 ;  /* 0x000000c00000780c */ /* 0x040fe20000f84270 */
[----:B------:R-:W-:Y:S01]  /*c040*/  IMAD.X R15, R3, 0x1, R13, P6 ;  /* 0x00000001030f7824 */ /* 0x000fe200030e060d */
[----:B------:R-:W-:-:S02]  /*c050*/  ISETP.GT.AND P1, PT, R0, 0xc8, P1 ;  /* 0x000000c80000780c */ /* 0x000fc40000f24270 */
[-C--:B0-----:R-:W-:Y:S02]  /*c060*/  IADD3 R6, P6, R2, R105.reuse, RZ ;  /* 0x0000006902067210 */ /* 0x081fe40007fde0ff */
[----:B------:R0:W-:Y:S03]  /*c070*/  @P5 STG.E.U16 desc[UR12][R14.64], R48 ;  /* 0x000000300e005986 */ /* 0x0001e6000c10150c */
[--C-:B------:R-:W-:Y:S01]  /*c080*/  IMAD.X R7, R3, 0x1, R13.reuse, P6 ;  /* 0x0000000103077824 */ /* 0x100fe200030e060d */
[C---:B------:R-:W-:Y:S02]  /*c090*/  IADD3 R10, P6, R4.reuse, R105, RZ ;  /* 0x00000069040a7210 */ /* 0x040fe40007fde0ff */
[----:B-1----:R-:W-:Y:S02]  /*c0a0*/  IADD3 R8, P5, R4, R103, RZ ;  /* 0x0000006704087210 */ /* 0x002fe40007fbe0ff */
[----:B------:R1:W-:Y:S01]  /*c0b0*/  @P4 STG.E.U16 desc[UR12][R6.64], R49 ;  /* 0x0000003106004986 */ /* 0x0003e2000c10150c */
[C-C-:B------:R-:W-:Y:S01]  /*c0c0*/  IMAD.X R11, R5.reuse, 0x1, R13.reuse, P6 ;  /* 0x00000001050b7824 */ /* 0x140fe200030e060d */
[C---:B------:R-:W-:Y:S01]  /*c0d0*/  ISETP.GT.AND P4, PT, R0.reuse, 0xc0, P2 ;  /* 0x000000c00000780c */ /* 0x040fe20001784270 */
[----:B------:R-:W-:Y:S01]  /*c0e0*/  IMAD.X R9, R5, 0x1, R13, P5 ;  /* 0x0000000105097824 */ /* 0x000fe200028e060d */
[----:B------:R-:W-:-:S02]  /*c0f0*/  ISETP.GT.AND P5, PT, R0, 0xc0, P0 ;  /* 0x000000c00000780c */ /* 0x000fc400007a4270 */
[C---:B------:R-:W-:Y:S02]  /*c100*/  ISETP.GT.AND P2, PT, R0.reuse, 0xc8, P2 ;  /* 0x000000c80000780c */ /* 0x040fe40001744270 */
[----:B------:R2:W-:Y:S01]  /*c110*/  @P3 STG.E.U16 desc[UR12][R8.64], R50 ;  /* 0x0000003208003986 */ /* 0x0005e2000c10150c */
[----:B------:R-:W-:Y:S02]  /*c120*/  ISETP.GT.AND P0, PT, R0, 0xc8, P0 ;  /* 0x000000c80000780c */ /* 0x000fe40000704270 */
[-C--:B0-----:R-:W-:Y:S01]  /*c130*/  IADD3 R14, P3, R4, R107.reuse, RZ ;  /* 0x0000006b040e7210 */ /* 0x081fe20007f7e0ff */
[----:B------:R2:W-:Y:S01]  /*c140*/  @P1 STG.E.U16 desc[UR12][R10.64], R51 ;  /* 0x000000330a001986 */ /* 0x0005e2000c10150c */
[C---:B-1----:R-:W-:Y:S02]  /*c150*/  IADD3 R6, P6, R2.reuse, R107, RZ ;  /* 0x0000006b02067210 */ /* 0x042fe40007fde0ff */
[----:B------:R-:W-:Y:S01]  /*c160*/  IADD3 R2, P1, R2, R109, RZ ;  /* 0x0000006d02027210 */ /* 0x000fe20007f3e0ff */
[----:B------:R-:W-:-:S02]  /*c170*/  IMAD.X R15, R5, 0x1, R13, P3 ;  /* 0x00000001050f7824 */ /* 0x000fc400018e060d */
[C-C-:B------:R-:W-:Y:S01]  /*c180*/  IMAD.X R7, R3.reuse, 0x1, R13.reuse, P6 ;  /* 0x0000000103077824 */ /* 0x140fe200030e060d */
[----:B------:R-:W-:Y:S01]  /*c190*/  IADD3 R12, P6, R4, R109, RZ ;  /* 0x0000006d040c7210 */ /* 0x000fe20007fde0ff */
[----:B------:R-:W-:-:S03]  /*c1a0*/  IMAD.X R3, R3, 0x1, R13, P1 ;  /* 0x0000000103037824 */ /* 0x000fc600008e060d */
[----:B------:R2:W-:Y:S04]  /*c1b0*/  @P4 STG.E.U16 desc[UR12][R6.64], R52 ;  /* 0x0000003406004986 */ /* 0x0005e8000c10150c */
[----:B------:R2:W-:Y:S04]  /*c1c0*/  @P5 STG.E.U16 desc[UR12][R2.64], R53 ;  /* 0x0000003502005986 */ /* 0x0005e8000c10150c */
[----:B------:R2:W-:Y:S01]  /*c1d0*/  @P2 STG.E.U16 desc[UR12][R14.64], R54 ;  /* 0x000000360e002986 */ /* 0x0005e2000c10150c */
[----:B------:R-:W-:Y:S05]  /*c1e0*/  @!P0 EXIT ;  /* 0x000000000000894d */ /* 0x000fea0003800000 */
[----:B------:R-:W-:Y:S01]  /*c1f0*/  F2FP.BF16.F32.PACK_AB R55, RZ, R55 ;  /* 0x00000037ff37723e */ /* 0x000fe200000010ff */
[----:B------:R-:W-:-:S05]  /*c200*/  IMAD.X R13, R5, 0x1, R13, P6 ;  /* 0x00000001050d7824 */ /* 0x000fca00030e060d */
[----:B------:R-:W-:Y:S01]  /*c210*/  STG.E.U16 desc[UR12][R12.64], R55 ;  /* 0x000000370c007986 */ /* 0x000fe2000c10150c */
[----:B------:R-:W-:Y:S05]  /*c220*/  EXIT ;  /* 0x000000000000794d */ /* 0x000fea0003800000 */
.L_x_13:
[----:B------:R-:W-:-:S13]  /*c230*/  ISETP.NE.AND P0, PT, R5, RZ, PT ;  /* 0x000000ff0500720c */ /* 0x000fda0003f05270 */
[----:B------:R-:W-:Y:S05]  /*c240*/  @P0 EXIT ;  /* 0x000000000000094d */ /* 0x000fea0003800000 */
[----:B------:R-:W-:-:S13]  /*c250*/  ELECT P0, URZ, PT ;  /* 0x00000000003f782f */ /* 0x000fda0003800000 */
[----:B------:R-:W-:Y:S05]  /*c260*/  @!P0 BRA `(.L_x_248) ;  /* 0x0000000800108947 */ /* 0x000fea0003800000 */
[----:B------:R-:W-:-:S13]  /*c270*/  ISETP.GE.AND P0, PT, R3, 0x1, PT ;  /* 0x000000010300780c */ /* 0x000fda0003f06270 */
[----:B------:R-:W-:Y:S05]  /*c280*/  @!P0 BRA `(.L_x_248) ;  /* 0x0000000800088947 */ /* 0x000fea0003800000 */
[----:B------:R-:W1:Y:S01]  /*c290*/  S2R R5, SR_CgaCtaId ;  /* 0x0000000000057919 */ /* 0x000e620000008800 */
[----:B------:R-:W-:Y:S01]  /*c2a0*/  IMAD.SHL.U32 R22, R10, 0x100, RZ ;  /* 0x000001000a167824 */ /* 0x000fe200078e00ff */
[----:B------:R-:W-:Y:S01]  /*c2b0*/  ULDC UR4, c[0x0][0x384] ;  /* 0x0000e10000047ab9 */ /* 0x000fe20000000800 */
[----:B------:R-:W-:Y:S01]  /*c2c0*/  LOP3.LUT P0, RZ, R9, 0x1f, RZ, 0xc0, !PT ;  /* 0x0000001f09ff7812 */ /* 0x000fe2000780c0ff */
[----:B------:R-:W-:Y:S01]  /*c2d0*/  ULDC UR5, c[0x0][0x388] ;  /* 0x0000e20000057ab9 */ /* 0x000fe20000000800 */
[C---:B------:R-:W-:Y:S01]  /*c2e0*/  ISETP.NE.AND P1, PT, R12.reuse, RZ, PT ;  /* 0x000000ff0c00720c */ /* 0x040fe20003f25270 */
[----:B------:R-:W-:Y:S01]  /*c2f0*/  VIADD R24, R3, 0x1 ;  /* 0x0000000103187836 */ /* 0x000fe20000000000 */
[----:B------:R-:W-:Y:S01]  /*c300*/  ISETP.NE.OR P0, PT, R12, RZ, !P0 ;  /* 0x000000ff0c00720c */ /* 0x000fe20004705670 */
[----:B0-----:R-:W-:Y:S01]  /*c310*/  IMAD.MOV.U32 R6, RZ, RZ, 0x1 ;  /* 0x00000001ff067424 */ /* 0x001fe200078e00ff */
[----:B------:R-:W-:Y:S01]  /*c320*/  LOP3.LUT R23, R2, 0x2, RZ, 0xfc, !PT ;  /* 0x0000000202177812 */ /* 0x000fe200078efcff */
[----:B------:R-:W-:Y:S01]  /*c330*/  IMAD.MOV.U32 R7, RZ, RZ, RZ ;  /* 0x000000ffff077224 */ /* 0x000fe200078e00ff */
[----:B------:R-:W-:-:S02]  /*c340*/  CS2R R8, SRZ ;  /* 0x0000000000087805 */ /* 0x000fc4000001ff00 */
[----:B--2--5:R-:W-:Y:S01]  /*c350*/  CS2R R10, SRZ ;  /* 0x00000000000a7805 */ /* 0x024fe2000001ff00 */
[----:B-1----:R-:W-:-:S05]  /*c360*/  IMAD.SHL.U32 R0, R5, 0x20, RZ ;  /* 0x0000002005007824 */ /* 0x002fca00078e00ff */
[----:B------:R-:W-:-:S05]  /*c370*/  LOP3.LUT R0, R0, 0x20, RZ, 0xc0, !PT ;  /* 0x0000002000007812 */ /* 0x000fca00078ec0ff */
[----:B------:R-:W-:Y:S02]  /*c380*/  IMAD R4, R13, 0x40, R0 ;  /* 0x000000400d047824 */ /* 0x000fe400078e0200 */
[----:B------:R-:W-:Y:S02]  /*c390*/  IMAD.SHL.U32 R0, R5, 0x800, RZ ;  /* 0x0000080005007824 */ /* 0x000fe400078e00ff */
[----:B------:R-:W-:-:S03]  /*c3a0*/  IMAD.HI.U32 R5, R22, UR4, RZ ;  /* 0x0000000416057c27 */ /* 0x000fc6000f8e00ff */
[----:B------:R-:W-:Y:S02]  /*c3b0*/  LOP3.LUT R0, R0, 0x800, RZ, 0xc0, !PT ;  /* 0x0000080000007812 */ /* 0x000fe400078ec0ff */
[----:B------:R-:W-:-:S07]  /*c3c0*/  SHF.R.U32.HI R5, RZ, UR5, R5 ;  /* 0x00000005ff057c19 */ /* 0x000fce0008011605 */
.L_x_252:
[----:B------:R-:W4:Y:S01]  /*c3d0*/  S2R R13, SR_CgaCtaId ;  /* 0x00000000000d7919 */ /* 0x000f220000008800 */
[----:B------:R-:W-:-:S04]  /*c3e0*/  MOV R12, 0x400 ;  /* 0x00000400000c7802 */ /* 0x000fc80000000f00 */
[----:B----4-:R-:W-:Y:S02]  /*c3f0*/  LEA R14, R13, R12, 0x18 ;  /* 0x0000000c0d0e7211 */ /* 0x010fe400078ec0ff */
[----:B------:R-:W-:-:S03]  /*c400*/  SHF.L.U32 R12, R6, 0x1f, RZ ;  /* 0x0000001f060c7819 */ /* 0x000fc600000006ff */
[----:B------:R-:W-:-:S07]  /*c410*/  IMAD R13, R7, 0x8, R14 ;  /* 0x00000008070d7824 */ /* 0x000fce00078e020e */
.L_x_249:
[----:B0-----:R0:W1:Y:S02]  /*c420*/  SYNCS.PHASECHK.TRANS64.TRYWAIT P2, [R13+URZ+0x32028], R12 ;  /* 0x0320280c0d0075a7 */ /* 0x001064000804017f */
[----:B-1----:R-:W-:Y:S05]  /*c430*/  @!P2 NANOSLEEP.SYNCS 0x989680 ;  /* 0x009896800000a95d */ /* 0x002fea0003900000 */
[----:B------:R-:W1:Y:S02]  /*c440*/  @!P2 SYNCS.PHASECHK.TRANS64 P2, [R13+URZ+0x32028], R12 ;  /* 0x0320280c0d00a5a7 */ /* 0x000e64000804007f */
[----:B-1----:R-:W-:Y:S05]  /*c450*/  @!P2 BRA `(.L_x_249) ;  /* 0xfffffffc00f0a947 */ /* 0x002fea000383ffff */
[----:B0-----:R-:W0:Y:S02]  /*c460*/  @!P1 LDC R12, c[0x0][0x580] ;  /* 0x00016000ff0c9b82 */ /* 0x001e240000000800 */
[----:B0-----:R0:W-:Y:S02]  /*c470*/  @!P1 SYNCS.ARRIVE.TRANS64 RZ, [R13+URZ+0x32000], R12 ;  /* 0x0320000c0dff99a7 */ /* 0x0011e4000800003f */
[----:B0-----:R-:W-:-:S04]  /*c480*/  PRMT R12, R23, 0x9910, RZ ;  /* 0x00009910170c7816 */ /* 0x001fc800000000ff */
[----:B------:R-:W-:-:S13]  /*c490*/  ISETP.NE.AND P2, PT, R12, 0x2, PT ;  /* 0x000000020c00780c */ /* 0x000fda0003f45270 */
[----:B------:R-:W-:Y:S05]  /*c4a0*/  @P2 BRA `(.L_x_250) ;  /* 0x0000000000042947 */ /* 0x000fea0003800000 */
[----:B------:R-:W-:Y:S01]  /*c4b0*/  BPT.TRAP 0x1 ;  /* 0x000000040000795c */ /* 0x000fe20000300000 */
.L_x_250:
[----:B------:R-:W-:Y:S05]  /*c4c0*/  @P0 BRA `(.L_x_251) ;  /* 0x0000000000040947 */ /* 0x000fea0003800000 */
[----:B------:R-:W-:Y:S01]  /*c4d0*/  BPT.TRAP 0x1 ;  /* 0x000000040000795c */ /* 0x000fe20000300000 */
.L_x_251:
[----:B---3--:R-:W0:Y:S01]  /*c4e0*/  LDC R15, c[0x0][0x380] ;  /* 0x0000e000ff0f7b82 */ /* 0x008e220000000800 */
[----:B------:R-:W-:Y:S01]  /*c4f0*/  R2UR UR4, R5 ;  /* 0x00000000050472ca */ /* 0x000fe200000e0000 */
[----:B------:R-:W-:Y:S01]  /*c500*/  ULDC UR24, c[0x0][0x38c] ;  /* 0x0000e30000187ab9 */ /* 0x000fe20000000800 */
[----:B------:R-:W-:Y:S01]  /*c510*/  R2UR UR13, R22 ;  /* 0x00000000160d72ca */ /* 0x000fe200000e0000 */
[----:B------:R-:W-:Y:S01]  /*c520*/  UISETP.NE.AND UP0, UPT, UR24, 0x1, UPT ;  /* 0x000000011800788c */ /* 0x000fe2000bf05270 */
[----:B------:R-:W-:Y:S01]  /*c530*/  R2UR UR17, R13 ;  /* 0x000000000d1172ca */ /* 0x000fe200000e0000 */
[----:B------:R-:W-:Y:S01]  /*c540*/  ULDC UR12, c[0x0][0x3ec] ;  /* 0x0000fb00000c7ab9 */ /* 0x000fe20000000800 */
[----:B------:R-:W-:Y:S01]  /*c550*/  R2UR UR10, R14 ;  /* 0x000000000e0a72ca */ /* 0x000fe200000e0000 */
[----:B------:R-:W1:Y:S01]  /*c560*/  LDC.64 R16, c[0x0][0x3f8] ;  /* 0x0000fe00ff107b82 */ /* 0x000e620000000a00 */
[----:B------:R-:W-:Y:S01]  /*c570*/  R2UR UR16, R7 ;  /* 0x00000000071072ca */ /* 0x000fe200000e0000 */
[----:B------:R-:W-:Y:S01]  /*c580*/  VIADD R24, R24, 0xffffffff ;  /* 0xffffffff18187836 */ /* 0x000fe20000000000 */
[----:B------:R-:W-:Y:S01]  /*c590*/  R2UR UR18, R10 ;  /* 0x000000000a1272ca */ /* 0x000fe200000e0000 */
[----:B------:R-:W-:Y:S01]  /*c5a0*/  ULDC.64 UR28, c[0x0][0x198] ;  /* 0x00006600001c7ab9 */ /* 0x000fe20000000a00 */
[----:B------:R-:W-:Y:S01]  /*c5b0*/  ULDC.64 UR20, c[0x0][0x3f0] ;  /* 0x0000fc0000147ab9 */ /* 0x000fe20000000a00 */
[----:B------:R-:W-:Y:S01]  /*c5c0*/  UMOV UR31, 0x30000 ;  /* 0x00030000001f7882 */ /* 0x000fe20000000000 */
[----:B------:R-:W-:Y:S01]  /*c5d0*/  @UP0 ULDC.64 UR8, c[0x0][0x390] ;  /* 0x0000e40000080ab9 */ /* 0x000fe20000000a00 */
[----:B------:R-:W1:Y:S01]  /*c5e0*/  LDC.64 R18, c[0x0][0x3d0] ;  /* 0x0000f400ff127b82 */ /* 0x000e620000000a00 */
[----:B------:R-:W-:Y:S01]  /*c5f0*/  ISETP.GT.AND P6, PT, R24, 0x1, PT ;  /* 0x000000011800780c */ /* 0x000fe20003fc4270 */
[----:B------:R-:W-:Y:S01]  /*c600*/  UIADD3 UR17, UR17, 0x32000, URZ ;  /* 0x0003200011117890 */ /* 0x000fe2000fffe03f */
[----:B------:R-:W-:Y:S01]  /*c610*/  UMOV UR26, 0x0 ;  /* 0x00000000001a7882 */ /* 0x000fe20000000000 */
[----:B------:R-:W-:-:S02]  /*c620*/  UMOV UR27, 0x10000000 ;  /* 0x10000000001b7882 */ /* 0x000fc40000000000 */
[----:B------:R-:W-:Y:S01]  /*c630*/  ULEA UR16, UR16, UR10, 0xf ;  /* 0x0000000a10107291 */ /* 0x000fe2000f8e783f */
[----:B0-----:R-:W-:Y:S01]  /*c640*/  ISETP.NE.AND P2, PT, R15, 0x1, PT ;  /* 0x000000010f00780c */ /* 0x001fe20003f45270 */
[----:B------:R-:W0:Y:S01]  /*c650*/  LDC R20, c[0x0][0x400] ;  /* 0x00010000ff147b82 */ /* 0x000e220000000800 */
[----:B------:R-:W-:-:S11]  /*c660*/  USHF.L.U32 UR18, UR18, 0x6, URZ ;  /* 0x0000000612127899 */ /* 0x000fd6000800063f */
[----:B------:R-:W-:Y:S01]  /*c670*/  @P2 IMAD.U32 R12, RZ, RZ, UR4 ;  /* 0x00000004ff0c2e24 */ /* 0x000fe2000f8e00ff */
[----:B------:R-:W-:Y:S01]  /*c680*/  ULDC.64 UR4, c[0x0][0x3c8] ;  /* 0x0000f20000047ab9 */ /* 0x000fe20000000a00 */
[----:B-1----:R-:W-:-:S03]  /*c690*/  IMAD R13, R9, R18, R17 ;  /* 0x00000012090d7224 */ /* 0x002fc600078e0211 */
[----:B------:R-:W-:Y:S01]  /*c6a0*/  @P2 R2UR UR13, R12 ;  /* 0x000000000c0d22ca */ /* 0x000fe200000e0000 */
[C---:B------:R-:W-:Y:S02]  /*c6b0*/  IMAD R12, R7.reuse, 0x1000, R0 ;  /* 0x00001000070c7824 */ /* 0x040fe400078e0200 */
[----:B------:R-:W-:Y:S02]  /*c6c0*/  VIADD R7, R7, 0x1 ;  /* 0x0000000107077836 */ /* 0x000fe40000000000 */
[----:B------:R-:W-:Y:S02]  /*c6d0*/  IMAD R21, R12, 0x2, R14 ;  /* 0x000000020c157824 */ /* 0x000fe400078e020e */
[----:B------:R-:W-:Y:S01]  /*c6e0*/  IMAD R12, R11, UR5, R16 ;  /* 0x000000050b0c7c24 */ /* 0x000fe2000f8e0210 */
[----:B------:R-:W-:Y:S01]  /*c6f0*/  ULDC UR5, c[0x0][0x398] ;  /* 0x0000e60000057ab9 */ /* 0x000fe20000000800 */
[----:B------:R-:W1:Y:S01]  /*c700*/  LDC.64 R16, c[0x0][0x3e0] ;  /* 0x0000f800ff107b82 */ /* 0x000e620000000a00 */
[----:B------:R-:W-:Y:S01]  /*c710*/  VIADD R14, R10, 0x1 ;  /* 0x000000010a0e7836 */ /* 0x000fe20000000000 */
[----:B------:R-:W-:Y:S01]  /*c720*/  R2UR UR23, R21 ;  /* 0x00000000151772ca */ /* 0x000fe200000e0000 */
[----:B------:R-:W-:Y:S01]  /*c730*/  IMAD.U32 R13, R13, 0x20, R12 ;  /* 0x000000200d0d7824 */ /* 0x000fe200078e000c */
[----:B------:R-:W-:Y:S01]  /*c740*/  UIMAD.WIDE.U32 UR6, UR13, UR8, URZ ;  /* 0x000000080d0672a5 */ /* 0x000fe2000f8e003f */
[----:B0-----:R-:W-:Y:S01]  /*c750*/  IMAD R10, R8, R19, R20 ;  /* 0x00000013080a7224 */ /* 0x001fe200078e0214 */
[----:B------:R-:W-:Y:S01]  /*c760*/  ISETP.NE.AND P2, PT, R14, UR15, PT ;  /* 0x0000000f0e007c0c */ /* 0x000fe2000bf45270 */
[----:B------:R-:W-:Y:S01]  /*c770*/  UIADD3 UR6, -UR13, URZ, URZ ;  /* 0x0000003f0d067290 */ /* 0x000fe2000fffe13f */
[----:B------:R-:W-:Y:S01]  /*c780*/  ISETP.NE.AND P5, PT, R7, 0x5, PT ;  /* 0x000000050700780c */ /* 0x000fe20003fa5270 */
[----:B------:R-:W-:Y:S01]  /*c790*/  UMOV UR14, UR13 ;  /* 0x0000000d000e7c82 */ /* 0x000fe20008000000 */
[----:B------:R-:W-:Y:S01]  /*c7a0*/  @UP0 USHF.R.U32.HI UR14, URZ, UR9, UR7 ;  /* 0x000000093f0e0299 */ /* 0x000fe20008011607 */
[----:B------:R-:W-:Y:S01]  /*c7b0*/  IMAD.U32 R10, R10, 0x400, R13 ;  /* 0x000004000a0a7824 */ /* 0x000fe200078e000d */
[----:B------:R-:W-:Y:S01]  /*c7c0*/  UISETP.NE.AND UP0, UPT, UR5, 0x1, UPT ;  /* 0x000000010500788c */ /* 0x000fe2000bf05270 */
[----:B------:R-:W-:Y:S01]  /*c7d0*/  IMAD R12, R15, UR6, R22 ;  /* 0x000000060f0c7c24 */ /* 0x000fe2000f8e0216 */
[----:B------:R-:W-:Y:S01]  /*c7e0*/  ULDC.64 UR8, c[0x0][0x3c0] ;  /* 0x0000f00000087ab9 */ /* 0x000fe20000000a00 */
[----:B------:R-:W-:Y:S01]  /*c7f0*/  VIADD R15, R11, 0x1 ;  /* 0x000000010b0f7836 */ /* 0x000fe20000000000 */
[----:B------:R-:W-:Y:S01]  /*c800*/  R2UR UR25, R10 ;  /* 0x000000000a1972ca */ /* 0x000fe200000e0000 */
[----:B------:R-:W-:Y:S01]  /*c810*/  UMOV UR22, UR14 ;  /* 0x0000000e00167c82 */ /* 0x000fe20008000000 */
[----:B------:R-:W-:Y:S01]  /*c820*/  R2UR UR19, R12 ;  /* 0x000000000c1372ca */ /* 0x000fe200000e0000 */
[----:B------:R-:W-:Y:S01]  /*c830*/  @P2 IMAD.MOV R15, RZ, RZ, R11 ;  /* 0x000000ffff0f2224 */ /* 0x000fe200078e020b */
[----:B------:R-:W-:Y:S01]  /*c840*/  UIADD3 UR7, -UR14, URZ, URZ ;  /* 0x0000003f0e077290 */ /* 0x000fe2000fffe13f */
[----:B------:R-:W-:Y:S01]  /*c850*/  VIADD R12, R9, 0x1 ;  /* 0x00000001090c7836 */ /* 0x000fe20000000000 */
[----:B------:R-:W-:Y:S01]  /*c860*/  UIADD3 UR6, UP1, UR28, 0xf0, URZ ;  /* 0x000000f01c067890 */ /* 0x000fe2000ff3e03f */
[----:B------:R-:W-:Y:S01]  /*c870*/  VIADD R13, R8, 0x1 ;  /* 0x00000001080d7836 */ /* 0x000fe20000000000 */
[----:B-1----:R-:W-:Y:S01]  /*c880*/  ISETP.NE.AND P3, PT, R15, R16, PT ;  /* 0x000000100f00720c */ /* 0x002fe20003f65270 */
[----:B------:R-:W-:Y:S01]  /*c890*/  @UP0 ULDC UR10, c[0x0][0x39c] ;  /* 0x0000e700000a0ab9 */ /* 0x000fe20000000800 */
[----:B------:R-:W-:Y:S01]  /*c8a0*/  @UP0 ULDC UR30, c[0x0][0x3a0] ;  /* 0x0000e800001e0ab9 */ /* 0x000fe20000000800 */
[----:B------:R-:W-:Y:S01]  /*c8b0*/  UIMAD.WIDE.U32 UR10, UR14, UR10, URZ ;  /* 0x0000000a0e0a72a5 */ /* 0x000fe2000f8e003f */
[----:B------:R-:W-:Y:S01]  /*c8c0*/  SEL R10, R14, RZ, P2 ;  /* 0x000000ff0e0a7207 */ /* 0x000fe20001000000 */
[----:B------:R-:W-:Y:S01]  /*c8d0*/  UIMAD UR7, UR24, UR7, UR13 ;  /* 0x00000007180772a4 */ /* 0x000fe2000f8e020d */
[----:B------:R-:W-:Y:S01]  /*c8e0*/  R2UR UR13, R9 ;  /* 0x00000000090d72ca */ /* 0x000fe200000e0000 */
[----:B------:R-:W-:Y:S01]  /*c8f0*/  @UP0 USHF.R.U32.HI UR22, URZ, UR30, UR11 ;  /* 0x0000001e3f160299 */ /* 0x000fe2000801160b */
[----:B------:R-:W-:Y:S01]  /*c900*/  SEL R7, R7, RZ, P5 ;  /* 0x000000ff07077207 */ /* 0x000fe20002800000 */
[----:B------:R-:W-:Y:S01]  /*c910*/  UIMAD UR19, UR19, UR8, UR12 ;  /* 0x00000008131372a4 */ /* 0x000fe2000f8e020c */
[----:B------:R-:W-:Y:S01]  /*c920*/  R2UR UR12, R11 ;  /* 0x000000000b0c72ca */ /* 0x000fe200000e0000 */
[----:B------:R-:W-:Y:S01]  /*c930*/  UIADD3 UR8, -UR22, URZ, URZ ;  /* 0x0000003f16087290 */ /* 0x000fe2000fffe13f */
[----:B------:R-:W-:Y:S01]  /*c940*/  R2UR UR11, R4 ;  /* 0x00000000040b72ca */ /* 0x000fe200000e0000 */
[----:B------:R-:W-:Y:S01]  /*c950*/  @P3 IMAD.MOV R12, RZ, RZ, R9 ;  /* 0x000000ffff0c3224 */ /* 0x000fe200078e0209 */
[----:B------:R-:W-:Y:S01]  /*c960*/  UIADD3 UR28, UP2, UR28, 0x270, URZ ;  /* 0x000002701c1c7890 */ /* 0x000fe2000ff5e03f */
[----:B------:R-:W-:Y:S01]  /*c970*/  SEL R9, RZ, 0x1, P5 ;  /* 0x00000001ff097807 */ /* 0x000fe20002800000 */
[----:B------:R-:W-:Y:S01]  /*c980*/  UIMAD UR5, UR5, UR8, UR14 ;  /* 0x00000008050572a4 */ /* 0x000fe2000f8e020e */
[----:B------:R-:W-:Y:S01]  /*c990*/  R2UR UR14, R8 ;  /* 0x00000000080e72ca */ /* 0x000fe200000e0000 */
[----:B------:R-:W-:Y:S01]  /*c9a0*/  UIMAD UR20, UR7, UR9, UR20 ;  /* 0x00000009071472a4 */ /* 0x000fe2000f8e0214 */
[----:B------:R-:W-:Y:S01]  /*c9b0*/  ISETP.NE.AND P4, PT, R12, R17, PT ;  /* 0x000000110c00720c */ /* 0x000fe20003f85270 */
[----:B------:R-:W-:Y:S01]  /*c9c0*/  UIMAD UR21, UR5, UR4, UR21 ;  /* 0x00000004051572a4 */ /* 0x000fe2000f8e0215 */
[----:B------:R-:W-:Y:S01]  /*c9d0*/  LOP3.LUT R6, R6, R9, RZ, 0x3c, !PT ;  /* 0x0000000906067212 */ /* 0x000fe200078e3cff */
[----:B------:R-:W-:Y:S01]  /*c9e0*/  UIADD3.X UR7, URZ, UR29, URZ, UP1, !UPT ;  /* 0x0000001d3f077290 */ /* 0x000fe20008ffe43f */
[----:B------:R-:W-:Y:S01]  /*c9f0*/  SEL R11, R15, RZ, P3 ;  /* 0x000000ff0f0b7207 */ /* 0x000fe20001800000 */
[----:B------:R-:W-:Y:S01]  /*ca00*/  UPRMT UR4, UR25, 0x5410, URZ ;  /* 0x0000541019047896 */ /* 0x000fe2000800003f */
[----:B------:R-:W-:Y:S01]  /*ca10*/  SEL R9, R12, RZ, P4 ;  /* 0x000000ff0c097207 */ /* 0x000fe20002000000 */
[----:B------:R-:W-:-:S02]  /*ca20*/  UIADD3 UR8, UR23, 0x28000, URZ ;  /* 0x0002800017087890 */ /* 0x000fc4000fffe03f */
[----:B------:R-:W-:Y:S01]  /*ca30*/  UIADD3.X UR29, URZ, UR29, URZ, UP2, !UPT ;  /* 0x0000001d3f1d7290 */ /* 0x000fe200097fe43f */
[----:B------:R-:W-:Y:S01]  /*ca40*/  UMOV UR9, UR17 ;  /* 0x0000001100097c82 */ /* 0x000fe20008000000 */
[----:B------:R-:W-:Y:S02]  /*ca50*/  UMOV UR10, UR18 ;  /* 0x00000012000a7c82 */ /* 0x000fe40008000000 */
[----:B------:R-:W-:Y:S01]  /*ca60*/  @P4 IMAD.MOV R13, RZ, RZ, R8 ;  /* 0x000000ffff0d4224 */ /* 0x000fe200078e0208 */
[----:B------:R1:W-:Y:S03]  /*ca70*/  UTMALDG.5D.IM2COL [UR16], [UR6], UR4 ;  /* 0x00000010060073b4 */ /* 0x0003e60008060004 */
[----:B------:R-:W-:Y:S01]  /*ca80*/  IMAD.MOV.U32 R8, RZ, RZ, R13 ;  /* 0x000000ffff087224 */ /* 0x000fe200078e000d */
[----:B------:R1:W-:Y:S02]  /*ca90*/  UTMALDG.5D.MULTICAST [UR8], [UR28], UR31, desc[UR26] ;  /* 0x00001a081c0073b4 */ /* 0x0003e4000802181f */
[----:B-1----:R-:W-:Y:S05]  /*caa0*/  @P6 BRA `(.L_x_252) ;  /* 0xfffffff800486947 */ /* 0x002fea000383ffff */
.L_x_248:
[----:B------:R-:W-:Y:S01]  /*cab0*/  ISETP.GE.U32.AND P2, PT, R3, 0x5, PT ;  /* 0x000000050300780c */ /* 0x000fe20003f46070 */
[----:B------:R-:W-:Y:S05]  /*cac0*/  WARPSYNC.ALL ;  /* 0x0000000000007948 */ /* 0x000fea0003800000 */
[----:B------:R-:W-:-:S07]  /*cad0*/  ELECT P1, URZ, PT ;  /* 0x00000000003f782f */ /* 0x000fce0003820000 */
[----:B------:R-:W-:-:S05]  /*cae0*/  @P2 IMAD.WIDE.U32 R4, R3, -0x33333333, RZ ;  /* 0xcccccccd03042825 */ /* 0x000fca00078e00ff */
[----:B------:R-:W-:-:S04]  /*caf0*/  @P2 SHF.R.U32.HI R0, RZ, 0x2, R5 ;  /* 0x00000002ff002819 */ /* 0x000fc80000011605 */
[----:B------:R-:W-:-:S04]  /*cb00*/  @P2 LOP3.LUT R0, R0, 0x1, RZ, 0xc0, !PT ;  /* 0x0000000100002812 */ /* 0x000fc800078ec0ff */
[----:B------:R-:W-:Y:S01]  /*cb10*/  @P2 ISETP.NE.U32.AND P0, PT, R0, 0x1, PT ;  /* 0x000000010000280c */ /* 0x000fe20003f05070 */
[----:B------:R-:W-:-:S12]  /*cb20*/  @!P1 EXIT ;  /* 0x000000000000994d */ /* 0x000fd80003800000 */
[----:B------:R-:W-:Y:S01]  /*cb30*/  LOP3.LUT R2, R2, 0x2, RZ, 0xfc, !PT ;  /* 0x0000000202027812 */ /* 0x000fe200078efcff */
[----:B------:R-:W-:Y:S01]  /*cb40*/  IMAD.MOV.U32 R0, RZ, RZ, 0x1 ;  /* 0x00000001ff007424 */ /* 0x000fe200078e00ff */
[----:B------:R-:W-:Y:S02]  /*cb50*/  @P2 ISETP.NE.U32.AND.EX P0, PT, RZ, RZ, PT, P0 ;  /* 0x000000ffff00220c */ /* 0x000fe40003f05100 */
[----:B------:R-:W-:Y:S02]  /*cb60*/  ISETP.NE.AND P1, PT, R2, 0x3, PT ;  /* 0x000000030200780c */ /* 0x000fe40003f25270 */
[----:B------:R-:W-:-:S11]  /*cb70*/  @P2 SEL R0, RZ, 0x1, !P0 ;  /* 0x00000001ff002807 */ /* 0x000fd60004000000 */
[----:B------:R-:W-:Y:S05]  /*cb80*/  @!P1 BRA `(.L_x_253) ;  /* 0x0000000000049947 */ /* 0x000fea0003800000 */
[----:B------:R-:W-:Y:S01]  /*cb90*/  BPT.TRAP 0x1 ;  /* 0x000000040000795c */ /* 0x000fe20000300000 */
.L_x_253:
[----:B0-----:R-:W0:Y:S01]  /*cba0*/  S2R R7, SR_CgaCtaId ;  /* 0x0000000000077919 */ /* 0x001e220000008800 */
[----:B------:R-:W-:Y:S01]  /*cbb0*/  IMAD.WIDE.U32 R4, R3, -0x33333333, RZ ;  /* 0xcccccccd03047825 */ /* 0x000fe200078e00ff */
[----:B------:R-:W-:-:S04]  /*cbc0*/  MOV R2, 0x400 ;  /* 0x0000040000027802 */ /* 0x000fc80000000f00 */
[----:B------:R-:W-:Y:S02]  /*cbd0*/  SHF.R.U32.HI R4, RZ, 0x2, R5 ;  /* 0x00000002ff047819 */ /* 0x000fe40000011605 */
[----:B------:R-:W-:-:S03]  /*cbe0*/  SHF.L.U32 R5, R0, 0x1f, RZ ;  /* 0x0000001f00057819 */ /* 0x000fc600000006ff */
[----:B------:R-:W-:Y:S01]  /*cbf0*/  IMAD R3, R4, -0x5, R3 ;  /* 0xfffffffb04037824 */ /* 0x000fe200078e0203 */
[----:B0-----:R-:W-:-:S05]  /*cc00*/  LEA R2, R7, R2, 0x18 ;  /* 0x0000000207027211 */ /* 0x001fca00078ec0ff */
[----:B------:R-:W-:-:S04]  /*cc10*/  VIADD R2, R2, 0x32028 ;  /* 0x0003202802027836 */ /* 0x000fc80000000000 */
[----:B------:R-:W-:-:S07]  /*cc20*/  IMAD R4, R3, 0x8, R2 ;  /* 0x0000000803047824 */ /* 0x000fce00078e0202 */
.L_x_254:
[----:B0-----:R0:W1:Y:S02]  /*cc30*/  SYNCS.PHASECHK.TRANS64.TRYWAIT P0, [R4+URZ], R5 ;  /* 0x00000005040075a7 */ /* 0x001064000800017f */
[----:B-1----:R-:W-:Y:S05]  /*cc40*/  @!P0 NANOSLEEP.SYNCS 0x989680 ;  /* 0x009896800000895d */ /* 0x002fea0003900000 */
[----:B------:R-:W1:Y:S02]  /*cc50*/  @!P0 SYNCS.PHASECHK.TRANS64 P0, [R4+URZ], R5 ;  /* 0x00000005040085a7 */ /* 0x000e64000800007f */
[----:B-1----:R-:W-:Y:S05]  /*cc60*/  @!P0 BRA `(.L_x_254) ;  /* 0xfffffffc00f08947 */ /* 0x002fea000383ffff */
[----:B------:R-:W-:-:S05]  /*cc70*/  VIADD R3, R3, 0x1 ;  /* 0x0000000103037836 */ /* 0x000fca0000000000 */
[----:B------:R-:W-:-:S04]  /*cc80*/  ISETP.NE.AND P0, PT, R3, 0x5, PT ;  /* 0x000000050300780c */ /* 0x000fc80003f05270 */
[----:B0-----:R-:W-:Y:S02]  /*cc90*/  SEL R5, RZ, 0x1, P0 ;  /* 0x00000001ff057807 */ /* 0x001fe40000000000 */
[----:B------:R-:W-:Y:S02]  /*cca0*/  SEL R3, R3, RZ, P0 ;  /* 0x000000ff03037207 */ /* 0x000fe40000000000 */
[----:B------:R-:W-:-:S03]  /*ccb0*/  LOP3.LUT R7, R0, R5, RZ, 0x3c, !PT ;  /* 0x0000000500077212 */ /* 0x000fc600078e3cff */
[----:B------:R-:W-:Y:S01]  /*ccc0*/  IMAD R0, R3, 0x8, R2 ;  /* 0x0000000803007824 */ /* 0x000fe200078e0202 */
[----:B------:R-:W-:-:S07]  /*ccd0*/  SHF.L.U32 R5, R7, 0x1f, RZ ;  /* 0x0000001f07057819 */ /* 0x000fce00000006ff */
.L_x_255:
        /* <DEDUP_REMOVED lines=11> */
.L_x_256:
        /* <DEDUP_REMOVED lines=11> */
.L_x_257:
        /* <DEDUP_REMOVED lines=11> */
.L_x_258:
[----:B0-----:R0:W1:Y:S02]  /*cef0*/  SYNCS.PHASECHK.TRANS64.TRYWAIT P0, [R3+URZ], R0 ;  /* 0x00000000030075a7 */ /* 0x001064000800017f */
[----:B-1----:R-:W-:Y:S05]  /*cf00*/  @!P0 NANOSLEEP.SYNCS 0x989680 ;  /* 0x009896800000895d */ /* 0x002fea0003900000 */
[----:B------:R-:W1:Y:S02]  /*cf10*/  @!P0 SYNCS.PHASECHK.TRANS64 P0, [R3+URZ], R0 ;  /* 0x00000000030085a7 */ /* 0x000e64000800007f */
[----:B-1----:R-:W-:Y:S05]  /*cf20*/  @P0 EXIT ;  /* 0x000000000000094d */ /* 0x002fea0003800000 */
[----:B------:R-:W-:Y:S05]  /*cf30*/  BRA `(.L_x_258) ;  /* 0xfffffffc00ec7947 */ /* 0x000fea000383ffff */
.L_x_259:
[----:B------:R-:W-:-:S00]  /*cf40*/  BRA `(.L_x_259) ;  /* 0xfffffffc00fc7947 */ /* 0x000fc0000383ffff */
[----:B------:R-:W-:-:S00]  /*cf50*/  NOP ;  /* 0x0000000000007918 */ /* 0x000fc00000000000 */
        /* <DEDUP_REMOVED lines=10> */
.L_x_260:


//--------------------- .nv.shared._ZN7cutlass13device_kernelINS_4conv6kernel13ConvUniversalINS1_16ConvProblemShapeILNS1_8OperatorE0ELi3EEENS1_10collective14CollectiveConvINS1_46MainloopSm90TmaGmmaWarpSpecializedImplicitGemmILS5_0ELi5ELi3EN4cute5tupleIJNSA_1CILi2EEENSC_ILi1EEESE_EEENS1_36KernelImplicitTmaWarpSpecializedSm90ELi1EEENSB_IJNSC_ILi256EEENSC_ILi64EEENSB_IJSJ_EEEEEENS_10bfloat16_tESM_NSA_8TiledMMAINSA_8MMA_AtomIJNSA_4SM904GMMA27MMA_64x64x16_F32BF16BF16_SSILNSQ_5MajorE0ELSS_0ELNSQ_7ScaleInE1ELST_1EEEEEENSA_6LayoutINSB_IJSE_SE_SE_EEENSB_IJNSC_ILi0EEESY_SY_EEEEENSB_IJNSA_10UnderscoreES11_S11_EEEEENS7_6detail26Sm90ImplicitGemmTileTraitsINSA_20SM90_TMA_LOAD_IM2COLENSA_14ComposedLayoutINSA_7SwizzleILi3ELi4ELi3EEENSA_18smem_ptr_flag_bitsILi16EEENSW_INSB_IJNSB_IJNSC_ILi8EEENSC_ILi32EEEEEENSB_IJSJ_SE_EEENSB_IJSE_NSC_ILi5EEEEEEEEENSB_IJNSB_IJSJ_NSC_ILi512EEEEEENSB_IJSE_SY_EEENSB_IJSY_NSC_ILi16384EEEEEEEEEEEEEvEENS15_INSA_23SM90_TMA_LOAD_MULTICASTENS17_IS19_S1B_NSW_INSB_IJNSB_IJS1C_S1C_EEES1F_S1H_EEENSB_IJS1K_S1L_NSB_IJSY_NSC_ILi4096EEEEEEEEEEEEEvEEEENS_8epilogue10collective6detail29Sm90TmaWarpSpecializedAdapterINS23_15DefaultEpilogueISM_NSB_IJNSB_IJllllEEESE_SY_EEES28_NS22_6thread17LinearCombinationISM_Li1EffLNS29_9ScaleType4KindE0ELNS_15FloatRoundStyleE2ESM_EENS_4gemm15EpilogueDefaultEEEEEvvEEEEvNT_6ParamsE --------------------------
	.section	.nv.shared._ZN7cutlass13device_kernelINS_4conv6kernel13ConvUniversalINS1_16ConvProblemShapeILNS1_8OperatorE0ELi3EEENS1_10collective14CollectiveConvINS1_46MainloopSm90TmaGmmaWarpSpecializedImplicitGemmILS5_0ELi5ELi3EN4cute5tupleIJNSA_1CILi2EEENSC_ILi1EEESE_EEENS1_36KernelImplicitTmaWarpSpecializedSm90ELi1EEENSB_IJNSC_ILi256EEENSC_ILi64EEENSB_IJSJ_EEEEEENS_10bfloat16_tESM_NSA_8TiledMMAINSA_8MMA_AtomIJNSA_4SM904GMMA27MMA_64x64x16_F32BF16BF16_SSILNSQ_5MajorE0ELSS_0ELNSQ_7ScaleInE1ELST_1EEEEEENSA_6LayoutINSB_IJSE_SE_SE_EEENSB_IJNSC_ILi0EEESY_SY_EEEEENSB_IJNSA_10UnderscoreES11_S11_EEEEENS7_6detail26Sm90ImplicitGemmTileTraitsINSA_20SM90_TMA_LOAD_IM2COLENSA_14ComposedLayoutINSA_7SwizzleILi3ELi4ELi3EEENSA_18smem_ptr_flag_bitsILi16EEENSW_INSB_IJNSB_IJNSC_ILi8EEENSC_ILi32EEEEEENSB_IJSJ_SE_EEENSB_IJSE_NSC_ILi5EEEEEEEEENSB_IJNSB_IJSJ_NSC_ILi512EEEEEENSB_IJSE_SY_EEENSB_IJSY_NSC_ILi16384EEEEEEEEEEEEEvEENS15_INSA_23SM90_TMA_LOAD_MULTICASTENS17_IS19_S1B_NSW_INSB_IJNSB_IJS1C_S1C_EEES1F_S1H_EEENSB_IJS1K_S1L_NSB_IJSY_NSC_ILi4096EEEEEEEEEEEEEvEEEENS_8epilogue10collective6detail29Sm90TmaWarpSpecializedAdapterINS23_15DefaultEpilogueISM_NSB_IJNSB_IJllllEEESE_SY_EEES28_NS22_6thread17LinearCombinationISM_Li1EffLNS29_9ScaleType4KindE0ELNS_15FloatRoundStyleE2ESM_EENS_4gemm15EpilogueDefaultEEEEEvvEEEEvNT_6ParamsE,"aw",@nobits
	.sectionflags	@""
	.align	16
	.zero		1024


//--------------------- .nv.shared.reserved.0     --------------------------
	.section	.nv.shared.reserved.0,"aw",@nobits
	.weak		__nv_reservedSMEM_offset_0_alias
	.size		__nv_reservedSMEM_offset_0_alias, 0, 0
	.other		__nv_reservedSMEM_offset_0_alias,@"STO_CUDA_RESERVED_SHARED STV_DEFAULT"
__nv_reservedSMEM_offset_0_alias:
	.zero		0


//--------------------- .nv.global                --------------------------
	.section	.nv.global,"aw",@nobits
.nv.global:
	.type		_ZN39_INTERNAL_9492ab47_4_k_cu_acd3a1b8_29604cute1_E,@object
	.size		_ZN39_INTERNAL_9492ab47_4_k_cu_acd3a1b8_29604cute1_E,(_ZN39_INTERNAL_9492ab47_4_k_cu_acd3a1b8_29604cuda3std3__45__cpo6cbeginE - _ZN39_INTERNAL_9492ab47_4_k_cu_acd3a1b8_29604cute1_E)
_ZN39_INTERNAL_9492ab47_4_k_cu_acd3a1b8_29604cute1_E:
	.zero		1
	.type		_ZN39_INTERNAL_9492ab47_4_k_cu_acd3a1b8_29604cuda3std3__45__cpo6cbeginE,@object
	.size		_ZN39_INTERNAL_9492ab47_4_k_cu_acd3a1b8_29604cuda3std3__45__cpo6cbeginE,(_ZN39_INTERNAL_9492ab47_4_k_cu_acd3a1b8_29604cuda3std3__48in_placeE - _ZN39_INTERNAL_9492ab47_4_k_cu_acd3a1b8_29604cuda3std3__45__cpo6cbeginE)
_ZN39_INTERNAL_9492ab47_4_k_cu_acd3a1b8_29604cuda3std3__45__cpo6cbeginE:
	.zero		1
	.type		_ZN39_INTERNAL_9492ab47_4_k_cu_acd3a1b8_29604cuda3std3__48in_placeE,@object
	.size		_ZN39_INTERNAL_9492ab47_4_k_cu_acd3a1b8_29604cuda3std3__48in_placeE,(_ZN39_INTERNAL_9492ab47_4_k_cu_acd3a1b8_29604cuda3std6ranges3__45__cpo9iter_moveE - _ZN39_INTERNAL_9492ab47_4_k_cu_acd3a1b8_29604cuda3std3__48in_placeE)
_ZN39_INTERNAL_9492ab47_4_k_cu_acd3a1b8_29604cuda3std3__48in_placeE:
	.zero		1
	.type		_ZN39_INTERNAL_9492ab47_4_k_cu_acd3a1b8_29604cuda3std6ranges3__45__cpo9iter_moveE,@object
	.size		_ZN39_INTERNAL_9492ab47_4_k_cu_acd3a1b8_29604cuda3std6ranges3__45__cpo9iter_moveE,(_ZN39_INTERNAL_9492ab47_4_k_cu_acd3a1b8_29604cuda3std3__45__cpo5beginE - _ZN39_INTERNAL_9492ab47_4_k_cu_acd3a1b8_29604cuda3std6ranges3__45__cpo9iter_moveE)
_ZN39_INTERNAL_9492ab47_4_k_cu_acd3a1b8_29604cuda3std6ranges3__45__cpo9iter_moveE:
	.zero		1
	.type		_ZN39_INTERNAL_9492ab47_4_k_cu_acd3a1b8_29604cuda3std3__45__cpo5beginE,@object
	.size		_ZN39_INTERNAL_9492ab47_4_k_cu_acd3a1b8_29604cuda3std3__45__cpo5beginE,(_ZN39_INTERNAL_9492ab47_4_k_cu_acd3a1b8_29604cuda3std3__441_GLOBAL__N__9492ab47_4_k_cu_acd3a1b8_29606ignoreE - _ZN39_INTERNAL_9492ab47_4_k_cu_acd3a1b8_29604cuda3std3__45__cpo5beginE)
_ZN39_INTERNAL_9492ab47_4_k_cu_acd3a1b8_29604cuda3std3__45__cpo5beginE:
	.zero		1
	.type		_ZN39_INTERNAL_9492ab47_4_k_cu_acd3a1b8_29604cuda3std3__441_GLOBAL__N__9492ab47_4_k_cu_acd3a1b8_29606ignoreE,@object
	.size		_ZN39_INTERNAL_9492ab47_4_k_cu_acd3a1b8_29604cuda3std3__441_GLOBAL__N__9492ab47_4_k_cu_acd3a1b8_29606ignoreE,(_ZN39_INTERNAL_9492ab47_4_k_cu_acd3a1b8_29604cute7productE - _ZN39_INTERNAL_9492ab47_4_k_cu_acd3a1b8_29604cuda3std3__441_GLOBAL__N__9492ab47_4_k_cu_acd3a1b8_29606ignoreE)
_ZN39_INTERNAL_9492ab47_4_k_cu_acd3a1b8_29604cuda3std3__441_GLOBAL__N__9492ab47_4_k_cu_acd3a1b8_29606ignoreE:
	.zero		1
	.type		_ZN39_INTERNAL_9492ab47_4_k_cu_acd3a1b8_29604cute7productE,@object
	.size		_ZN39_INTERNAL_9492ab47_4_k_cu_acd3a1b8_29604cute7productE,(_ZN39_INTERNAL_9492ab47_4_k_cu_acd3a1b8_29604cuda3std3__45__cpo3endE - _ZN39_INTERNAL_9492ab47_4_k_cu_acd3a1b8_29604cute7productE)
_ZN39_INTERNAL_9492ab47_4_k_cu_acd3a1b8_29604cute7productE:
	.zero		1
	.type		_ZN39_INTERNAL_9492ab47_4_k_cu_acd3a1b8_29604cuda3std3__45__cpo3endE,@object
	.size		_ZN39_INTERNAL_9492ab47_4_k_cu_acd3a1b8_29604cuda3std3__45__cpo3endE,(_ZN39_INTERNAL_9492ab47_4_k_cu_acd3a1b8_29604cuda3std3__419piecewise_constructE - _ZN39_INTERNAL_9492ab47_4_k_cu_acd3a1b8_29604cuda3std3__45__cpo3endE)
_ZN39_INTERNAL_9492ab47_4_k_cu_acd3a1b8_29604cuda3std3__45__cpo3endE:
	.zero		1
	.type		_ZN39_INTERNAL_9492ab47_4_k_cu_acd3a1b8_29604cuda3std3__419piecewise_constructE,@object
	.size		_ZN39_INTERNAL_9492ab47_4_k_cu_acd3a1b8_29604cuda3std3__419piecewise_constructE,(_ZN39_INTERNAL_9492ab47_4_k_cu_acd3a1b8_29604cuda3std3__45__cpo4cendE - _ZN39_INTERNAL_9492ab47_4_k_cu_acd3a1b8_29604cuda3std3__419piecewise_constructE)
_ZN39_INTERNAL_9492ab47_4_k_cu_acd3a1b8_29604cuda3std3__419piecewise_constructE:
	.zero		1
	.type		_ZN39_INTERNAL_9492ab47_4_k_cu_acd3a1b8_29604cuda3std3__45__cpo4cendE,@object
	.size		_ZN39_INTERNAL_9492ab47_4_k_cu_acd3a1b8_29604cuda3std3__45__cpo4cendE,(_ZN39_INTERNAL_9492ab47_4_k_cu_acd3a1b8_29604cuda3std6ranges3__45__cpo4swapE - _ZN39_INTERNAL_9492ab47_4_k_cu_acd3a1b8_29604cuda3std3__45__cpo4cendE)
_ZN39_INTERNAL_9492ab47_4_k_cu_acd3a1b8_29604cuda3std3__45__cpo4cendE:
	.zero		1
	.type		_ZN39_INTERNAL_9492ab47_4_k_cu_acd3a1b8_29604cuda3std6ranges3__45__cpo4swapE,@object
	.size		_ZN39_INTERNAL_9492ab47_4_k_cu_acd3a1b8_29604cuda3std6ranges3__45__cpo4swapE,(.L_7 - _ZN39_INTERNAL_9492ab47_4_k_cu_acd3a1b8_29604cuda3std6ranges3__45__cpo4swapE)
_ZN39_INTERNAL_9492ab47_4_k_cu_acd3a1b8_29604cuda3std6ranges3__45__cpo4swapE:
	.zero		1
.L_7:


//--------------------- .nv.constant0._ZN7cutlass13device_kernelINS_4conv6kernel13ConvUniversalINS1_16ConvProblemShapeILNS1_8OperatorE0ELi3EEENS1_10collective14CollectiveConvINS1_46MainloopSm90TmaGmmaWarpSpecializedImplicitGemmILS5_0ELi5ELi3EN4cute5tupleIJNSA_1CILi2EEENSC_ILi1EEESE_EEENS1_36KernelImplicitTmaWarpSpecializedSm90ELi1EEENSB_IJNSC_ILi256EEENSC_ILi64EEENSB_IJSJ_EEEEEENS_10bfloat16_tESM_NSA_8TiledMMAINSA_8MMA_AtomIJNSA_4SM904GMMA27MMA_64x64x16_F32BF16BF16_SSILNSQ_5MajorE0ELSS_0ELNSQ_7ScaleInE1ELST_1EEEEEENSA_6LayoutINSB_IJSE_SE_SE_EEENSB_IJNSC_ILi0EEESY_SY_EEEEENSB_IJNSA_10UnderscoreES11_S11_EEEEENS7_6detail26Sm90ImplicitGemmTileTraitsINSA_20SM90_TMA_LOAD_IM2COLENSA_14ComposedLayoutINSA_7SwizzleILi3ELi4ELi3EEENSA_18smem_ptr_flag_bitsILi16EEENSW_INSB_IJNSB_IJNSC_ILi8EEENSC_ILi32EEEEEENSB_IJSJ_SE_EEENSB_IJSE_NSC_ILi5EEEEEEEEENSB_IJNSB_IJSJ_NSC_ILi512EEEEEENSB_IJSE_SY_EEENSB_IJSY_NSC_ILi16384EEEEEEEEEEEEEvEENS15_INSA_23SM90_TMA_LOAD_MULTICASTENS17_IS19_S1B_NSW_INSB_IJNSB_IJS1C_S1C_EEES1F_S1H_EEENSB_IJS1K_S1L_NSB_IJSY_NSC_ILi4096EEEEEEEEEEEEEvEEEENS_8epilogue10collective6detail29Sm90TmaWarpSpecializedAdapterINS23_15DefaultEpilogueISM_NSB_IJNSB_IJllllEEESE_SY_EEES28_NS22_6thread17LinearCombinationISM_Li1EffLNS29_9ScaleType4KindE0ELNS_15FloatRoundStyleE2ESM_EENS_4gemm15EpilogueDefaultEEEEEvvEEEEvNT_6ParamsE --------------------------
	.section	.nv.constant0._ZN7cutlass13device_kernelINS_4conv6kernel13ConvUniversalINS1_16ConvProblemShapeILNS1_8OperatorE0ELi3EEENS1_10collective14CollectiveConvINS1_46MainloopSm90TmaGmmaWarpSpecializedImplicitGemmILS5_0ELi5ELi3EN4cute5tupleIJNSA_1CILi2EEENSC_ILi1EEESE_EEENS1_36KernelImplicitTmaWarpSpecializedSm90ELi1EEENSB_IJNSC_ILi256EEENSC_ILi64EEENSB_IJSJ_EEEEEENS_10bfloat16_tESM_NSA_8TiledMMAINSA_8MMA_AtomIJNSA_4SM904GMMA27MMA_64x64x16_F32BF16BF16_SSILNSQ_5MajorE0ELSS_0ELNSQ_7ScaleInE1ELST_1EEEEEENSA_6LayoutINSB_IJSE_SE_SE_EEENSB_IJNSC_ILi0EEESY_SY_EEEEENSB_IJNSA_10UnderscoreES11_S11_EEEEENS7_6detail26Sm90ImplicitGemmTileTraitsINSA_20SM90_TMA_LOAD_IM2COLENSA_14ComposedLayoutINSA_7SwizzleILi3ELi4ELi3EEENSA_18smem_ptr_flag_bitsILi16EEENSW_INSB_IJNSB_IJNSC_ILi8EEENSC_ILi32EEEEEENSB_IJSJ_SE_EEENSB_IJSE_NSC_ILi5EEEEEEEEENSB_IJNSB_IJSJ_NSC_ILi512EEEEEENSB_IJSE_SY_EEENSB_IJSY_NSC_ILi16384EEEEEEEEEEEEEvEENS15_INSA_23SM90_TMA_LOAD_MULTICASTENS17_IS19_S1B_NSW_INSB_IJNSB_IJS1C_S1C_EEES1F_S1H_EEENSB_IJS1K_S1L_NSB_IJSY_NSC_ILi4096EEEEEEEEEEEEEvEEEENS_8epilogue10collective6detail29Sm90TmaWarpSpecializedAdapterINS23_15DefaultEpilogueISM_NSB_IJNSB_IJllllEEESE_SY_EEES28_NS22_6thread17LinearCombinationISM_Li1EffLNS29_9ScaleType4KindE0ELNS_15FloatRoundStyleE2ESM_EENS_4gemm15EpilogueDefaultEEEEEvvEEEEvNT_6ParamsE,"a",@progbits
	.sectionflags	@""
	.align	4
.nv.constant0._ZN7cutlass13device_kernelINS_4conv6kernel13ConvUniversalINS1_16ConvProblemShapeILNS1_8OperatorE0ELi3EEENS1_10collective14CollectiveConvINS1_46MainloopSm90TmaGmmaWarpSpecializedImplicitGemmILS5_0ELi5ELi3EN4cute5tupleIJNSA_1CILi2EEENSC_ILi1EEESE_EEENS1_36KernelImplicitTmaWarpSpecializedSm90ELi1EEENSB_IJNSC_ILi256EEENSC_ILi64EEENSB_IJSJ_EEEEEENS_10bfloat16_tESM_NSA_8TiledMMAINSA_8MMA_AtomIJNSA_4SM904GMMA27MMA_64x64x16_F32BF16BF16_SSILNSQ_5MajorE0ELSS_0ELNSQ_7ScaleInE1ELST_1EEEEEENSA_6LayoutINSB_IJSE_SE_SE_EEENSB_IJNSC_ILi0EEESY_SY_EEEEENSB_IJNSA_10UnderscoreES11_S11_EEEEENS7_6detail26Sm90ImplicitGemmTileTraitsINSA_20SM90_TMA_LOAD_IM2COLENSA_14ComposedLayoutINSA_7SwizzleILi3ELi4ELi3EEENSA_18smem_ptr_flag_bitsILi16EEENSW_INSB_IJNSB_IJNSC_ILi8EEENSC_ILi32EEEEEENSB_IJSJ_SE_EEENSB_IJSE_NSC_ILi5EEEEEEEEENSB_IJNSB_IJSJ_NSC_ILi512EEEEEENSB_IJSE_SY_EEENSB_IJSY_NSC_ILi16384EEEEEEEEEEEEEvEENS15_INSA_23SM90_TMA_LOAD_MULTICASTENS17_IS19_S1B_NSW_INSB_IJNSB_IJS1C_S1C_EEES1F_S1H_EEENSB_IJS1K_S1L_NSB_IJSY_NSC_ILi4096EEEEEEEEEEEEEvEEEENS_8epilogue10collective6detail29Sm90TmaWarpSpecializedAdapterINS23_15DefaultEpilogueISM_NSB_IJNSB_IJllllEEESE_SY_EEES28_NS22_6thread17LinearCombinationISM_Li1EffLNS29_9ScaleType4KindE0ELNS_15FloatRoundStyleE2ESM_EENS_4gemm15EpilogueDefaultEEEEEvvEEEEvNT_6ParamsE:
	.zero		1664


//--------------------- SYMBOLS --------------------------

	.type		.nv.reservedSmem.offset0,@object
	.size		.nv.reservedSmem.offset0,0x4
